//
// Generated by NVIDIA NVVM Compiler
//
// Compiler Build ID: CL-36424714
// Cuda compilation tools, release 13.0, V13.0.88
// Based on NVVM 20.0.0
//

.version 9.0
.target sm_100
.address_size 64

	// .globl	_Z18gpu_calculation_piPfP17curandStateXORWOW
.global .align 4 .b8 precalc_xorwow_matrix[102400];
.global .align 4 .b8 precalc_xorwow_offset_matrix[102400];
.global .align 4 .b8 mrg32k3aM1[2304];
.global .align 4 .b8 mrg32k3aM2[2304];
.global .align 4 .b8 mrg32k3aM1SubSeq[2016];
.global .align 4 .b8 mrg32k3aM2SubSeq[2016];
.global .align 4 .b8 mrg32k3aM1Seq[2304];
.global .align 4 .b8 mrg32k3aM2Seq[2304];
.const .align 8 .b8 __cr_lgamma_table[72];

.visible .entry _Z18gpu_calculation_piPfP17curandStateXORWOW(
	.param .u64 .ptr .align 1 _Z18gpu_calculation_piPfP17curandStateXORWOW_param_0,
	.param .u64 .ptr .align 1 _Z18gpu_calculation_piPfP17curandStateXORWOW_param_1
)
{
	.reg .pred 	%p<29>;
	.reg .b32 	%r<537>;
	.reg .b32 	%f<28>;
	.reg .b64 	%rd<22>;

	ld.param.u64 	%rd8, [_Z18gpu_calculation_piPfP17curandStateXORWOW_param_0];
	ld.param.u64 	%rd9, [_Z18gpu_calculation_piPfP17curandStateXORWOW_param_1];
	cvta.to.global.u64 	%rd10, %rd9;
	mov.u32 	%r216, %tid.x;
	mov.u32 	%r217, %ntid.x;
	mov.u32 	%r218, %ctaid.x;
	mad.lo.s32 	%r219, %r217, %r218, %r216;
	cvt.u64.u32 	%rd1, %r219;
	mul.wide.u32 	%rd11, %r219, 48;
	add.s64 	%rd2, %rd10, %rd11;
	mov.b32 	%r444, 1593684748;
	mov.b32 	%r220, 832094735;
	st.global.v2.u32 	[%rd2], {%r220, %r444};
	mov.b32 	%r442, -123459836;
	mov.b32 	%r443, 1111207954;
	st.global.v2.u32 	[%rd2+8], {%r443, %r442};
	mov.b32 	%r440, 1476011280;
	mov.b32 	%r441, -589760388;
	st.global.v2.u32 	[%rd2+16], {%r441, %r440};
	setp.eq.s32 	%p1, %r219, 0;
	@%p1 bra 	$L__BB0_42;
	mov.b32 	%r426, 0;
	mov.b32 	%r444, 1593684748;
	mov.b32 	%r443, 1111207954;
	mov.b32 	%r442, -123459836;
	mov.b32 	%r441, -589760388;
	mov.b32 	%r440, 1476011280;
	mov.u64 	%rd21, %rd1;
$L__BB0_2:
	and.b64  	%rd4, %rd21, 3;
	setp.eq.s64 	%p2, %rd4, 0;
	@%p2 bra 	$L__BB0_41;
	mul.wide.u32 	%rd12, %r426, 3200;
	mov.u64 	%rd13, precalc_xorwow_matrix;
	add.s64 	%rd5, %rd13, %rd12;
	cvt.u32.u64 	%r7, %rd4;
	mov.b32 	%r427, 0;
$L__BB0_4:
	mov.b32 	%r440, 0;
	mov.u32 	%r441, %r440;
	mov.u32 	%r442, %r440;
	mov.u32 	%r443, %r440;
	mov.u32 	%r444, %r440;
	mov.u32 	%r433, %r440;
$L__BB0_5:
	mul.wide.u32 	%rd14, %r433, 4;
	add.s64 	%rd15, %rd2, %rd14;
	ld.global.u32 	%r15, [%rd15+4];
	shl.b32 	%r16, %r433, 5;
	mov.b32 	%r439, 0;
$L__BB0_6:
	.pragma "nounroll";
	shr.u32 	%r230, %r15, %r439;
	and.b32  	%r231, %r230, 1;
	setp.eq.b32 	%p3, %r231, 1;
	not.pred 	%p4, %p3;
	add.s32 	%r232, %r16, %r439;
	mul.lo.s32 	%r233, %r232, 5;
	mul.wide.u32 	%rd16, %r233, 4;
	add.s64 	%rd6, %rd5, %rd16;
	@%p4 bra 	$L__BB0_8;
	ld.global.u32 	%r234, [%rd6];
	xor.b32  	%r444, %r444, %r234;
	ld.global.u32 	%r235, [%rd6+4];
	xor.b32  	%r443, %r443, %r235;
	ld.global.u32 	%r236, [%rd6+8];
	xor.b32  	%r442, %r442, %r236;
	ld.global.u32 	%r237, [%rd6+12];
	xor.b32  	%r441, %r441, %r237;
	ld.global.u32 	%r238, [%rd6+16];
	xor.b32  	%r440, %r440, %r238;
$L__BB0_8:
	and.b32  	%r240, %r230, 2;
	setp.eq.s32 	%p5, %r240, 0;
	@%p5 bra 	$L__BB0_10;
	ld.global.u32 	%r241, [%rd6+20];
	xor.b32  	%r444, %r444, %r241;
	ld.global.u32 	%r242, [%rd6+24];
	xor.b32  	%r443, %r443, %r242;
	ld.global.u32 	%r243, [%rd6+28];
	xor.b32  	%r442, %r442, %r243;
	ld.global.u32 	%r244, [%rd6+32];
	xor.b32  	%r441, %r441, %r244;
	ld.global.u32 	%r245, [%rd6+36];
	xor.b32  	%r440, %r440, %r245;
$L__BB0_10:
	and.b32  	%r247, %r230, 4;
	setp.eq.s32 	%p6, %r247, 0;
	@%p6 bra 	$L__BB0_12;
	ld.global.u32 	%r248, [%rd6+40];
	xor.b32  	%r444, %r444, %r248;
	ld.global.u32 	%r249, [%rd6+44];
	xor.b32  	%r443, %r443, %r249;
	ld.global.u32 	%r250, [%rd6+48];
	xor.b32  	%r442, %r442, %r250;
	ld.global.u32 	%r251, [%rd6+52];
	xor.b32  	%r441, %r441, %r251;
	ld.global.u32 	%r252, [%rd6+56];
	xor.b32  	%r440, %r440, %r252;
$L__BB0_12:
	and.b32  	%r254, %r230, 8;
	setp.eq.s32 	%p7, %r254, 0;
	@%p7 bra 	$L__BB0_14;
	ld.global.u32 	%r255, [%rd6+60];
	xor.b32  	%r444, %r444, %r255;
	ld.global.u32 	%r256, [%rd6+64];
	xor.b32  	%r443, %r443, %r256;
	ld.global.u32 	%r257, [%rd6+68];
	xor.b32  	%r442, %r442, %r257;
	ld.global.u32 	%r258, [%rd6+72];
	xor.b32  	%r441, %r441, %r258;
	ld.global.u32 	%r259, [%rd6+76];
	xor.b32  	%r440, %r440, %r259;
$L__BB0_14:
	and.b32  	%r261, %r230, 16;
	setp.eq.s32 	%p8, %r261, 0;
	@%p8 bra 	$L__BB0_16;
	ld.global.u32 	%r262, [%rd6+80];
	xor.b32  	%r444, %r444, %r262;
	ld.global.u32 	%r263, [%rd6+84];
	xor.b32  	%r443, %r443, %r263;
	ld.global.u32 	%r264, [%rd6+88];
	xor.b32  	%r442, %r442, %r264;
	ld.global.u32 	%r265, [%rd6+92];
	xor.b32  	%r441, %r441, %r265;
	ld.global.u32 	%r266, [%rd6+96];
	xor.b32  	%r440, %r440, %r266;
$L__BB0_16:
	and.b32  	%r268, %r230, 32;
	setp.eq.s32 	%p9, %r268, 0;
	@%p9 bra 	$L__BB0_18;
	ld.global.u32 	%r269, [%rd6+100];
	xor.b32  	%r444, %r444, %r269;
	ld.global.u32 	%r270, [%rd6+104];
	xor.b32  	%r443, %r443, %r270;
	ld.global.u32 	%r271, [%rd6+108];
	xor.b32  	%r442, %r442, %r271;
	ld.global.u32 	%r272, [%rd6+112];
	xor.b32  	%r441, %r441, %r272;
	ld.global.u32 	%r273, [%rd6+116];
	xor.b32  	%r440, %r440, %r273;
$L__BB0_18:
	and.b32  	%r275, %r230, 64;
	setp.eq.s32 	%p10, %r275, 0;
	@%p10 bra 	$L__BB0_20;
	ld.global.u32 	%r276, [%rd6+120];
	xor.b32  	%r444, %r444, %r276;
	ld.global.u32 	%r277, [%rd6+124];
	xor.b32  	%r443, %r443, %r277;
	ld.global.u32 	%r278, [%rd6+128];
	xor.b32  	%r442, %r442, %r278;
	ld.global.u32 	%r279, [%rd6+132];
	xor.b32  	%r441, %r441, %r279;
	ld.global.u32 	%r280, [%rd6+136];
	xor.b32  	%r440, %r440, %r280;
$L__BB0_20:
	and.b32  	%r282, %r230, 128;
	setp.eq.s32 	%p11, %r282, 0;
	@%p11 bra 	$L__BB0_22;
	ld.global.u32 	%r283, [%rd6+140];
	xor.b32  	%r444, %r444, %r283;
	ld.global.u32 	%r284, [%rd6+144];
	xor.b32  	%r443, %r443, %r284;
	ld.global.u32 	%r285, [%rd6+148];
	xor.b32  	%r442, %r442, %r285;
	ld.global.u32 	%r286, [%rd6+152];
	xor.b32  	%r441, %r441, %r286;
	ld.global.u32 	%r287, [%rd6+156];
	xor.b32  	%r440, %r440, %r287;
$L__BB0_22:
	and.b32  	%r289, %r230, 256;
	setp.eq.s32 	%p12, %r289, 0;
	@%p12 bra 	$L__BB0_24;
	ld.global.u32 	%r290, [%rd6+160];
	xor.b32  	%r444, %r444, %r290;
	ld.global.u32 	%r291, [%rd6+164];
	xor.b32  	%r443, %r443, %r291;
	ld.global.u32 	%r292, [%rd6+168];
	xor.b32  	%r442, %r442, %r292;
	ld.global.u32 	%r293, [%rd6+172];
	xor.b32  	%r441, %r441, %r293;
	ld.global.u32 	%r294, [%rd6+176];
	xor.b32  	%r440, %r440, %r294;
$L__BB0_24:
	and.b32  	%r296, %r230, 512;
	setp.eq.s32 	%p13, %r296, 0;
	@%p13 bra 	$L__BB0_26;
	ld.global.u32 	%r297, [%rd6+180];
	xor.b32  	%r444, %r444, %r297;
	ld.global.u32 	%r298, [%rd6+184];
	xor.b32  	%r443, %r443, %r298;
	ld.global.u32 	%r299, [%rd6+188];
	xor.b32  	%r442, %r442, %r299;
	ld.global.u32 	%r300, [%rd6+192];
	xor.b32  	%r441, %r441, %r300;
	ld.global.u32 	%r301, [%rd6+196];
	xor.b32  	%r440, %r440, %r301;
$L__BB0_26:
	and.b32  	%r303, %r230, 1024;
	setp.eq.s32 	%p14, %r303, 0;
	@%p14 bra 	$L__BB0_28;
	ld.global.u32 	%r304, [%rd6+200];
	xor.b32  	%r444, %r444, %r304;
	ld.global.u32 	%r305, [%rd6+204];
	xor.b32  	%r443, %r443, %r305;
	ld.global.u32 	%r306, [%rd6+208];
	xor.b32  	%r442, %r442, %r306;
	ld.global.u32 	%r307, [%rd6+212];
	xor.b32  	%r441, %r441, %r307;
	ld.global.u32 	%r308, [%rd6+216];
	xor.b32  	%r440, %r440, %r308;
$L__BB0_28:
	and.b32  	%r310, %r230, 2048;
	setp.eq.s32 	%p15, %r310, 0;
	@%p15 bra 	$L__BB0_30;
	ld.global.u32 	%r311, [%rd6+220];
	xor.b32  	%r444, %r444, %r311;
	ld.global.u32 	%r312, [%rd6+224];
	xor.b32  	%r443, %r443, %r312;
	ld.global.u32 	%r313, [%rd6+228];
	xor.b32  	%r442, %r442, %r313;
	ld.global.u32 	%r314, [%rd6+232];
	xor.b32  	%r441, %r441, %r314;
	ld.global.u32 	%r315, [%rd6+236];
	xor.b32  	%r440, %r440, %r315;
$L__BB0_30:
	and.b32  	%r317, %r230, 4096;
	setp.eq.s32 	%p16, %r317, 0;
	@%p16 bra 	$L__BB0_32;
	ld.global.u32 	%r318, [%rd6+240];
	xor.b32  	%r444, %r444, %r318;
	ld.global.u32 	%r319, [%rd6+244];
	xor.b32  	%r443, %r443, %r319;
	ld.global.u32 	%r320, [%rd6+248];
	xor.b32  	%r442, %r442, %r320;
	ld.global.u32 	%r321, [%rd6+252];
	xor.b32  	%r441, %r441, %r321;
	ld.global.u32 	%r322, [%rd6+256];
	xor.b32  	%r440, %r440, %r322;
$L__BB0_32:
	and.b32  	%r324, %r230, 8192;
	setp.eq.s32 	%p17, %r324, 0;
	@%p17 bra 	$L__BB0_34;
	ld.global.u32 	%r325, [%rd6+260];
	xor.b32  	%r444, %r444, %r325;
	ld.global.u32 	%r326, [%rd6+264];
	xor.b32  	%r443, %r443, %r326;
	ld.global.u32 	%r327, [%rd6+268];
	xor.b32  	%r442, %r442, %r327;
	ld.global.u32 	%r328, [%rd6+272];
	xor.b32  	%r441, %r441, %r328;
	ld.global.u32 	%r329, [%rd6+276];
	xor.b32  	%r440, %r440, %r329;
$L__BB0_34:
	and.b32  	%r331, %r230, 16384;
	setp.eq.s32 	%p18, %r331, 0;
	@%p18 bra 	$L__BB0_36;
	ld.global.u32 	%r332, [%rd6+280];
	xor.b32  	%r444, %r444, %r332;
	ld.global.u32 	%r333, [%rd6+284];
	xor.b32  	%r443, %r443, %r333;
	ld.global.u32 	%r334, [%rd6+288];
	xor.b32  	%r442, %r442, %r334;
	ld.global.u32 	%r335, [%rd6+292];
	xor.b32  	%r441, %r441, %r335;
	ld.global.u32 	%r336, [%rd6+296];
	xor.b32  	%r440, %r440, %r336;
$L__BB0_36:
	and.b32  	%r338, %r230, 32768;
	setp.eq.s32 	%p19, %r338, 0;
	@%p19 bra 	$L__BB0_38;
	ld.global.u32 	%r339, [%rd6+300];
	xor.b32  	%r444, %r444, %r339;
	ld.global.u32 	%r340, [%rd6+304];
	xor.b32  	%r443, %r443, %r340;
	ld.global.u32 	%r341, [%rd6+308];
	xor.b32  	%r442, %r442, %r341;
	ld.global.u32 	%r342, [%rd6+312];
	xor.b32  	%r441, %r441, %r342;
	ld.global.u32 	%r343, [%rd6+316];
	xor.b32  	%r440, %r440, %r343;
$L__BB0_38:
	add.s32 	%r439, %r439, 16;
	setp.ne.s32 	%p20, %r439, 32;
	@%p20 bra 	$L__BB0_6;
	mad.lo.s32 	%r344, %r433, -31, %r16;
	add.s32 	%r433, %r344, 1;
	setp.ne.s32 	%p21, %r433, 5;
	@%p21 bra 	$L__BB0_5;
	st.global.u32 	[%rd2+4], %r444;
	st.global.u32 	[%rd2+8], %r443;
	st.global.u32 	[%rd2+12], %r442;
	st.global.u32 	[%rd2+16], %r441;
	st.global.u32 	[%rd2+20], %r440;
	add.s32 	%r427, %r427, 1;
	setp.lt.u32 	%p22, %r427, %r7;
	@%p22 bra 	$L__BB0_4;
$L__BB0_41:
	shr.u64 	%rd7, %rd21, 2;
	add.s32 	%r426, %r426, 1;
	setp.gt.u64 	%p23, %rd21, 3;
	mov.u64 	%rd21, %rd7;
	@%p23 bra 	$L__BB0_2;
$L__BB0_42:
	mov.b32 	%r536, 0;
	st.global.v2.u32 	[%rd2+24], {%r536, %r536};
	st.global.u32 	[%rd2+32], %r536;
	mov.b64 	%rd17, 0;
	st.global.u64 	[%rd2+40], %rd17;
	mov.b32 	%r530, 832457172;
$L__BB0_43:
	shr.u32 	%r347, %r444, 2;
	xor.b32  	%r348, %r347, %r444;
	shl.b32 	%r349, %r440, 4;
	shl.b32 	%r350, %r348, 1;
	xor.b32  	%r351, %r350, %r349;
	xor.b32  	%r352, %r351, %r348;
	xor.b32  	%r353, %r352, %r440;
	shr.u32 	%r354, %r443, 2;
	xor.b32  	%r355, %r354, %r443;
	shl.b32 	%r356, %r353, 4;
	shl.b32 	%r357, %r355, 1;
	xor.b32  	%r358, %r357, %r356;
	xor.b32  	%r359, %r358, %r355;
	xor.b32  	%r360, %r359, %r353;
	shr.u32 	%r361, %r442, 2;
	xor.b32  	%r362, %r361, %r442;
	shl.b32 	%r363, %r360, 4;
	shl.b32 	%r364, %r362, 1;
	xor.b32  	%r365, %r364, %r363;
	xor.b32  	%r366, %r365, %r362;
	xor.b32  	%r367, %r366, %r360;
	shr.u32 	%r368, %r441, 2;
	xor.b32  	%r369, %r368, %r441;
	shl.b32 	%r370, %r367, 4;
	shl.b32 	%r371, %r369, 1;
	xor.b32  	%r372, %r371, %r370;
	xor.b32  	%r373, %r372, %r369;
	xor.b32  	%r444, %r373, %r367;
	shr.u32 	%r374, %r440, 2;
	xor.b32  	%r375, %r374, %r440;
	shl.b32 	%r376, %r444, 4;
	shl.b32 	%r377, %r375, 1;
	xor.b32  	%r378, %r377, %r376;
	xor.b32  	%r379, %r378, %r375;
	xor.b32  	%r443, %r379, %r444;
	shr.u32 	%r380, %r353, 2;
	xor.b32  	%r381, %r380, %r353;
	shl.b32 	%r382, %r443, 4;
	shl.b32 	%r383, %r381, 1;
	xor.b32  	%r384, %r383, %r382;
	xor.b32  	%r385, %r384, %r381;
	xor.b32  	%r442, %r385, %r443;
	shr.u32 	%r386, %r360, 2;
	xor.b32  	%r387, %r386, %r360;
	shl.b32 	%r388, %r442, 4;
	shl.b32 	%r389, %r387, 1;
	xor.b32  	%r390, %r389, %r388;
	xor.b32  	%r391, %r390, %r387;
	xor.b32  	%r441, %r391, %r442;
	shr.u32 	%r392, %r367, 2;
	xor.b32  	%r393, %r392, %r367;
	shl.b32 	%r394, %r441, 4;
	shl.b32 	%r395, %r393, 1;
	xor.b32  	%r396, %r395, %r394;
	xor.b32  	%r397, %r396, %r393;
	xor.b32  	%r440, %r397, %r441;
	add.s32 	%r398, %r530, %r440;
	add.s32 	%r399, %r353, %r530;
	cvt.rn.f32.u32 	%f1, %r399;
	fma.rn.f32 	%f2, %f1, 0f2F800000, 0f2F000000;
	add.s32 	%r400, %r530, %r360;
	add.s32 	%r401, %r400, 362437;
	cvt.rn.f32.u32 	%f3, %r401;
	fma.rn.f32 	%f4, %f3, 0f2F800000, 0f2F000000;
	mul.f32 	%f5, %f4, %f4;
	fma.rn.f32 	%f6, %f2, %f2, %f5;
	setp.le.f32 	%p24, %f6, 0f3F800000;
	selp.u32 	%r402, 1, 0, %p24;
	add.s32 	%r403, %r536, %r402;
	add.s32 	%r404, %r530, %r367;
	add.s32 	%r405, %r404, 724874;
	cvt.rn.f32.u32 	%f7, %r405;
	fma.rn.f32 	%f8, %f7, 0f2F800000, 0f2F000000;
	add.s32 	%r406, %r530, %r444;
	add.s32 	%r407, %r406, 1087311;
	cvt.rn.f32.u32 	%f9, %r407;
	fma.rn.f32 	%f10, %f9, 0f2F800000, 0f2F000000;
	mul.f32 	%f11, %f10, %f10;
	fma.rn.f32 	%f12, %f8, %f8, %f11;
	setp.le.f32 	%p25, %f12, 0f3F800000;
	selp.u32 	%r408, 1, 0, %p25;
	add.s32 	%r409, %r403, %r408;
	add.s32 	%r410, %r530, %r443;
	add.s32 	%r411, %r410, 1449748;
	cvt.rn.f32.u32 	%f13, %r411;
	fma.rn.f32 	%f14, %f13, 0f2F800000, 0f2F000000;
	add.s32 	%r412, %r530, %r442;
	add.s32 	%r413, %r412, 1812185;
	cvt.rn.f32.u32 	%f15, %r413;
	fma.rn.f32 	%f16, %f15, 0f2F800000, 0f2F000000;
	mul.f32 	%f17, %f16, %f16;
	fma.rn.f32 	%f18, %f14, %f14, %f17;
	setp.le.f32 	%p26, %f18, 0f3F800000;
	selp.u32 	%r414, 1, 0, %p26;
	add.s32 	%r415, %r409, %r414;
	add.s32 	%r416, %r530, %r441;
	add.s32 	%r417, %r416, 2174622;
	cvt.rn.f32.u32 	%f19, %r417;
	fma.rn.f32 	%f20, %f19, 0f2F800000, 0f2F000000;
	add.s32 	%r418, %r398, 2537059;
	cvt.rn.f32.u32 	%f21, %r418;
	fma.rn.f32 	%f22, %f21, 0f2F800000, 0f2F000000;
	mul.f32 	%f23, %f22, %f22;
	fma.rn.f32 	%f24, %f20, %f20, %f23;
	setp.le.f32 	%p27, %f24, 0f3F800000;
	selp.u32 	%r419, 1, 0, %p27;
	add.s32 	%r536, %r415, %r419;
	add.s32 	%r530, %r530, 2899496;
	setp.ne.s32 	%p28, %r530, 1557331172;
	@%p28 bra 	$L__BB0_43;
	st.global.v2.u32 	[%rd2+8], {%r443, %r442};
	st.global.v2.u32 	[%rd2+16], {%r441, %r440};
	mov.b32 	%r420, 1556968735;
	st.global.v2.u32 	[%rd2], {%r420, %r444};
	cvta.to.global.u64 	%rd18, %rd8;
	cvt.rn.f32.u32 	%f25, %r536;
	mul.f32 	%f26, %f25, 0f40800000;
	div.rn.f32 	%f27, %f26, 0f447A0000;
	shl.b64 	%rd19, %rd1, 2;
	add.s64 	%rd20, %rd18, %rd19;
	st.global.f32 	[%rd20], %f27;
	ret;

}


// ===== COMPILED SASS (sm_100) =====

	.target	sm_100

	.elftype	@"ET_EXEC"


//--------------------- .note.nv.tkinfo           --------------------------
	.section	.note.nv.tkinfo,"",@"SHT_NOTE"
	.sectionflags	@"SHF_NOTE_NV_TKINFO"
	.tkinfo
        /*0018*/ 	.word	0x00000002
        /*0030*/ 	.string	""
        /*0030*/ 	.string	"ptxas"
        /*0030*/ 	.string	"Cuda compilation tools, release 13.0, V13.0.88"
        /*0030*/ 	.string	"Build cuda_13.0.r13.0/compiler.36424714_0"
        /*0030*/ 	.string	"-arch sm_100 -m 64 "



//--------------------- .note.nv.cuinfo           --------------------------
	.section	.note.nv.cuinfo,"",@"SHT_NOTE"
	.sectionflags	@"SHF_NOTE_NV_CUINFO"
        /*0018*/ 	.short	0x0002
        /*001a*/ 	.short	0x0064
        /*001c*/ 	.short	0x0082
	.zero		2


//--------------------- .nv.info                  --------------------------
	.section	.nv.info,"",@"SHT_CUDA_INFO"
	.align	4


	//----- nvinfo : EIATTR_REGCOUNT
	.align		4
        /*0000*/ 	.byte	0x04, 0x2f
        /*0002*/ 	.short	(.L_10 - .L_9)
	.align		4
.L_9:
        /*0004*/ 	.word	index@(_Z18gpu_calculation_piPfP17curandStateXORWOW)
        /*0008*/ 	.word	0x0000001f


	//----- nvinfo : EIATTR_FRAME_SIZE
	.align		4
.L_10:
        /*000c*/ 	.byte	0x04, 0x11
        /*000e*/ 	.short	(.L_12 - .L_11)
	.align		4
.L_11:
        /*0010*/ 	.word	index@($__internal_0_$__cuda_sm3x_div_rn_noftz_f32_slowpath)
        /*0014*/ 	.word	0x00000000


	//----- nvinfo : EIATTR_FRAME_SIZE
	.align		4
.L_12:
        /*0018*/ 	.byte	0x04, 0x11
        /*001a*/ 	.short	(.L_14 - .L_13)
	.align		4
.L_13:
        /*001c*/ 	.word	index@(_Z18gpu_calculation_piPfP17curandStateXORWOW)
        /*0020*/ 	.word	0x00000000


	//----- nvinfo : EIATTR_MIN_STACK_SIZE
	.align		4
.L_14:
        /*0024*/ 	.byte	0x04, 0x12
        /*0026*/ 	.short	(.L_16 - .L_15)
	.align		4
.L_15:
        /*0028*/ 	.word	index@(_Z18gpu_calculation_piPfP17curandStateXORWOW)
        /*002c*/ 	.word	0x00000000
.L_16:


//--------------------- .nv.compat                --------------------------
	.section	.nv.compat,"",@"SHT_CUDA_COMPAT_INFO"
	.align	4
        /*0000*/ 	.byte	0x02, 0x09, 0x00, 0x00, 0x02, 0x02, 0x01, 0x00, 0x02, 0x05, 0x05, 0x00, 0x03, 0x07, 0x01, 0x01
        /*0010*/ 	.byte	0x02, 0x03, 0x00, 0x00, 0x02, 0x06, 0x01, 0x00, 0x04, 0x0b, 0x08, 0x00, 0x01, 0x00, 0x00, 0x00
        /*0020*/ 	.byte	0x00, 0x00, 0x00, 0x00


//--------------------- .nv.info._Z18gpu_calculation_piPfP17curandStateXORWOW --------------------------
	.section	.nv.info._Z18gpu_calculation_piPfP17curandStateXORWOW,"",@"SHT_CUDA_INFO"
	.sectionflags	@""
	.align	4


	//----- nvinfo : EIATTR_CUDA_API_VERSION
	.align		4
        /*0000*/ 	.byte	0x04, 0x37
        /*0002*/ 	.short	(.L_18 - .L_17)
.L_17:
        /*0004*/ 	.word	0x00000082


	//----- nvinfo : EIATTR_KPARAM_INFO
	.align		4
.L_18:
        /*0008*/ 	.byte	0x04, 0x17
        /*000a*/ 	.short	(.L_20 - .L_19)
.L_19:
        /*000c*/ 	.word	0x00000000
        /*0010*/ 	.short	0x0001
        /*0012*/ 	.short	0x0008
        /*0014*/ 	.byte	0x00, 0xf5, 0x21, 0x00


	//----- nvinfo : EIATTR_KPARAM_INFO
	.align		4
.L_20:
        /*0018*/ 	.byte	0x04, 0x17
        /*001a*/ 	.short	(.L_22 - .L_21)
.L_21:
        /*001c*/ 	.word	0x00000000
        /*0020*/ 	.short	0x0000
        /*0022*/ 	.short	0x0000
        /*0024*/ 	.byte	0x00, 0xf5, 0x21, 0x00


	//----- nvinfo : EIATTR_SPARSE_MMA_MASK
	.align		4
.L_22:
        /*0028*/ 	.byte	0x03, 0x50
        /*002a*/ 	.short	0x0000


	//----- nvinfo : EIATTR_MAXREG_COUNT
	.align		4
        /*002c*/ 	.byte	0x03, 0x1b
        /*002e*/ 	.short	0x00ff


	//----- nvinfo : EIATTR_MERCURY_ISA_VERSION
	.align		4
        /*0030*/ 	.byte	0x03, 0x5f
        /*0032*/ 	.short	0x0101


	//----- nvinfo : EIATTR_VRC_CTA_INIT_COUNT
	.align		4
        /*0034*/ 	.byte	0x02, 0x4a
	.zero		1
	.zero		1


	//----- nvinfo : EIATTR_EXIT_INSTR_OFFSETS
	.align		4
        /*0038*/ 	.byte	0x04, 0x1c
        /*003a*/ 	.short	(.L_24 - .L_23)


	//   ....[0]....
.L_23:
        /*003c*/ 	.word	0x00001720


	//----- nvinfo : EIATTR_CRS_STACK_SIZE
	.align		4
.L_24:
        /*0040*/ 	.byte	0x04, 0x1e
        /*0042*/ 	.short	(.L_26 - .L_25)
.L_25:
        /*0044*/ 	.word	0x00000000


	//----- nvinfo : EIATTR_CBANK_PARAM_SIZE
	.align		4
.L_26:
        /*0048*/ 	.byte	0x03, 0x19
        /*004a*/ 	.short	0x0010


	//----- nvinfo : EIATTR_PARAM_CBANK
	.align		4
        /*004c*/ 	.byte	0x04, 0x0a
        /*004e*/ 	.short	(.L_28 - .L_27)
	.align		4
.L_27:
        /*0050*/ 	.word	index@(.nv.constant0._Z18gpu_calculation_piPfP17curandStateXORWOW)
        /*0054*/ 	.short	0x0380
        /*0056*/ 	.short	0x0010


	//----- nvinfo : EIATTR_SW_WAR
	.align		4
.L_28:
        /*0058*/ 	.byte	0x04, 0x36
        /*005a*/ 	.short	(.L_30 - .L_29)
.L_29:
        /*005c*/ 	.word	0x00000008
.L_30:


//--------------------- .nv.callgraph             --------------------------
	.section	.nv.callgraph,"",@"SHT_CUDA_CALLGRAPH"
	.align	4
	.sectionentsize	8
	.align		4
        /*0000*/ 	.word	0x00000000
	.align		4
        /*0004*/ 	.word	0xffffffff
	.align		4
        /*0008*/ 	.word	0x00000000
	.align		4
        /*000c*/ 	.word	0xfffffffe
	.align		4
        /*0010*/ 	.word	0x00000000
	.align		4
        /*0014*/ 	.word	0xfffffffd
	.align		4
        /*0018*/ 	.word	0x00000000
	.align		4
        /*001c*/ 	.word	0xfffffffc


//--------------------- .nv.constant4             --------------------------
	.section	.nv.constant4,"a",@progbits
	.align	8
	.align		8
.nv.constant4:
        /*0000*/ 	.dword	precalc_xorwow_matrix
	.align		8
        /*0008*/ 	.dword	precalc_xorwow_offset_matrix
	.align		8
        /*0010*/ 	.dword	mrg32k3aM1
	.align		8
        /*0018*/ 	.dword	mrg32k3aM2
	.align		8
        /*0020*/ 	.dword	mrg32k3aM1SubSeq
	.align		8
        /*0028*/ 	.dword	mrg32k3aM2SubSeq
	.align		8
        /*0030*/ 	.dword	mrg32k3aM1Seq
	.align		8
        /*0038*/ 	.dword	mrg32k3aM2Seq


//--------------------- .nv.constant3             --------------------------
	.section	.nv.constant3,"a",@progbits
	.align	8
.nv.constant3:
	.type		__cr_lgamma_table,@object
	.size		__cr_lgamma_table,(.L_8 - __cr_lgamma_table)
__cr_lgamma_table:
        /*0000*/ 	.byte	0x00, 0x00, 0x00, 0x00, 0x00, 0x00, 0x00, 0x00, 0x00, 0x00, 0x00, 0x00, 0x00, 0x00, 0x00, 0x00
        /*0010*/ 	.byte	0xef, 0x39, 0xfa, 0xfe, 0x42, 0x2e, 0xe6, 0x3f, 0x02, 0x20, 0x2a, 0xfa, 0x0b, 0xab, 0xfc, 0x3f
        /*0020*/ 	.byte	0xf9, 0x2c, 0x92, 0x7c, 0xa7, 0x6c, 0x09, 0x40, 0xc9, 0x79, 0x44, 0x3c, 0x64, 0x26, 0x13, 0x40
        /*0030*/ 	.byte	0xca, 0x01, 0xcf, 0x3a, 0x27, 0x51, 0x1a, 0x40, 0x30, 0xcc, 0x2d, 0xf3, 0xe1, 0x0c, 0x21, 0x40
        /*0040*/ 	.byte	0x0d, 0xb7, 0xfc, 0x82, 0x8e, 0x35, 0x25, 0x40
.L_8:


//--------------------- .text._Z18gpu_calculation_piPfP17curandStateXORWOW --------------------------
	.section	.text._Z18gpu_calculation_piPfP17curandStateXORWOW,"ax",@progbits
	.align	128
        .global         _Z18gpu_calculation_piPfP17curandStateXORWOW
        .type           _Z18gpu_calculation_piPfP17curandStateXORWOW,@function
        .size           _Z18gpu_calculation_piPfP17curandStateXORWOW,(.L_x_24 - _Z18gpu_calculation_piPfP17curandStateXORWOW)
        .other          _Z18gpu_calculation_piPfP17curandStateXORWOW,@"STO_CUDA_ENTRY STV_DEFAULT"
_Z18gpu_calculation_piPfP17curandStateXORWOW:
.text._Z18gpu_calculation_piPfP17curandStateXORWOW:
[----:B------:R-:W-:Y:S01]  /*0000*/  LDC R1, c[0x0][0x37c] ;  /* 0x0000df00ff017b82 */ /* 0x000fe20000000800 */
[----:B------:R-:W0:Y:S07]  /*0010*/  S2R R12, SR_TID.X ;  /* 0x00000000000c7919 */ /* 0x000e2e0000002100 */
[----:B------:R-:W1:Y:S01]  /*0020*/  LDC.64 R8, c[0x0][0x388] ;  /* 0x0000e200ff087b82 */ /* 0x000e620000000a00 */
[----:B------:R-:W0:Y:S01]  /*0030*/  LDCU UR4, c[0x0][0x360] ;  /* 0x00006c00ff0477ac */ /* 0x000e220008000800 */
[----:B------:R-:W-:Y:S01]  /*0040*/  IMAD.MOV.U32 R10, RZ, RZ, 0x3198c20f ;  /* 0x3198c20fff0a7424 */ /* 0x000fe200078e00ff */
[----:B------:R-:W0:Y:S01]  /*0050*/  S2R R3, SR_CTAID.X ;  /* 0x0000000000037919 */ /* 0x000e220000002500 */
[----:B------:R-:W-:Y:S01]  /*0060*/  IMAD.MOV.U32 R11, RZ, RZ, 0x5efdb30c ;  /* 0x5efdb30cff0b7424 */ /* 0x000fe200078e00ff */
[----:B------:R-:W2:Y:S01]  /*0070*/  LDCU.64 UR6, c[0x0][0x358] ;  /* 0x00006b00ff0677ac */ /* 0x000ea20008000a00 */
[----:B------:R-:W-:Y:S01]  /*0080*/  IMAD.MOV.U32 R14, RZ, RZ, 0x423bb012 ;  /* 0x423bb012ff0e7424 */ /* 0x000fe200078e00ff */
[----:B------:R-:W-:Y:S01]  /*0090*/  BSSY.RECONVERGENT B0, `(.L_x_0) ;  /* 0x00000ea000007945 */ /* 0x000fe20003800200 */
[----:B------:R-:W-:-:S02]  /*00a0*/  IMAD.MOV.U32 R15, RZ, RZ, -0x75bd8fc ;  /* 0xf8a42704ff0f7424 */ /* 0x000fc400078e00ff */
[----:B------:R-:W-:Y:S02]  /*00b0*/  IMAD.MOV.U32 R16, RZ, RZ, -0x23270784 ;  /* 0xdcd8f87cff107424 */ /* 0x000fe400078e00ff */
[----:B------:R-:W-:Y:S02]  /*00c0*/  IMAD.MOV.U32 R17, RZ, RZ, 0x57fa2510 ;  /* 0x57fa2510ff117424 */ /* 0x000fe400078e00ff */
[----:B------:R-:W-:Y:S02]  /*00d0*/  IMAD.MOV.U32 R7, RZ, RZ, 0x5efdb30c ;  /* 0x5efdb30cff077424 */ /* 0x000fe400078e00ff */
[----:B------:R-:W-:Y:S02]  /*00e0*/  IMAD.MOV.U32 R5, RZ, RZ, -0x75bd8fc ;  /* 0xf8a42704ff057424 */ /* 0x000fe400078e00ff */
[----:B------:R-:W-:Y:S02]  /*00f0*/  IMAD.MOV.U32 R4, RZ, RZ, 0x423bb012 ;  /* 0x423bb012ff047424 */ /* 0x000fe400078e00ff */
[----:B------:R-:W-:-:S02]  /*0100*/  IMAD.MOV.U32 R2, RZ, RZ, -0x23270784 ;  /* 0xdcd8f87cff027424 */ /* 0x000fc400078e00ff */
[----:B0-----:R-:W-:Y:S02]  /*0110*/  IMAD R12, R3, UR4, R12 ;  /* 0x00000004030c7c24 */ /* 0x001fe4000f8e020c */
[----:B------:R-:W-:Y:S02]  /*0120*/  IMAD.MOV.U32 R3, RZ, RZ, 0x57fa2510 ;  /* 0x57fa2510ff037424 */ /* 0x000fe400078e00ff */
[C---:B-1----:R-:W-:Y:S01]  /*0130*/  IMAD.WIDE.U32 R8, R12.reuse, 0x30, R8 ;  /* 0x000000300c087825 */ /* 0x042fe200078e0008 */
[----:B------:R-:W-:-:S04]  /*0140*/  ISETP.NE.AND P0, PT, R12, RZ, PT ;  /* 0x000000ff0c00720c */ /* 0x000fc80003f05270 */
[----:B--2---:R0:W-:Y:S04]  /*0150*/  STG.E.64 desc[UR6][R8.64], R10 ;  /* 0x0000000a08007986 */ /* 0x0041e8000c101b06 */
[----:B------:R0:W-:Y:S04]  /*0160*/  STG.E.64 desc[UR6][R8.64+0x8], R14 ;  /* 0x0000080e08007986 */ /* 0x0001e8000c101b06 */
[----:B------:R0:W-:Y:S01]  /*0170*/  STG.E.64 desc[UR6][R8.64+0x10], R16 ;  /* 0x0000101008007986 */ /* 0x0001e2000c101b06 */
[----:B------:R-:W-:Y:S05]  /*0180*/  @!P0 BRA `(.L_x_1) ;  /* 0x0000000c00688947 */ /* 0x000fea0003800000 */
[----:B------:R-:W-:Y:S02]  /*0190*/  IMAD.MOV.U32 R0, RZ, RZ, RZ ;  /* 0x000000ffff007224 */ /* 0x000fe400078e00ff */
[----:B------:R-:W-:Y:S02]  /*01a0*/  IMAD.MOV.U32 R6, RZ, RZ, R12 ;  /* 0x000000ffff067224 */ /* 0x000fe400078e000c */
[----:B------:R-:W-:Y:S02]  /*01b0*/  IMAD.MOV.U32 R13, RZ, RZ, RZ ;  /* 0x000000ffff0d7224 */ /* 0x000fe400078e00ff */
[----:B------:R-:W-:Y:S02]  /*01c0*/  IMAD.MOV.U32 R7, RZ, RZ, 0x5efdb30c ;  /* 0x5efdb30cff077424 */ /* 0x000fe400078e00ff */
[----:B------:R-:W-:Y:S02]  /*01d0*/  IMAD.MOV.U32 R4, RZ, RZ, 0x423bb012 ;  /* 0x423bb012ff047424 */ /* 0x000fe400078e00ff */
[----:B------:R-:W-:-:S02]  /*01e0*/  IMAD.MOV.U32 R5, RZ, RZ, -0x75bd8fc ;  /* 0xf8a42704ff057424 */ /* 0x000fc400078e00ff */
[----:B------:R-:W-:Y:S02]  /*01f0*/  IMAD.MOV.U32 R2, RZ, RZ, -0x23270784 ;  /* 0xdcd8f87cff027424 */ /* 0x000fe400078e00ff */
[----:B------:R-:W-:-:S07]  /*0200*/  IMAD.MOV.U32 R3, RZ, RZ, 0x57fa2510 ;  /* 0x57fa2510ff037424 */ /* 0x000fce00078e00ff */
.L_x_7:
[----:B0-----:R-:W-:Y:S01]  /*0210*/  LOP3.LUT R8, R6, 0x3, RZ, 0xc0, !PT ;  /* 0x0000000306087812 */ /* 0x001fe200078ec0ff */
[----:B------:R-:W-:Y:S03]  /*0220*/  BSSY.RECONVERGENT B1, `(.L_x_2) ;  /* 0x00000ca000017945 */ /* 0x000fe60003800200 */
[----:B------:R-:W-:-:S04]  /*0230*/  ISETP.NE.U32.AND P0, PT, R8, RZ, PT ;  /* 0x000000ff0800720c */ /* 0x000fc80003f05070 */
[----:B------:R-:W-:-:S13]  /*0240*/  ISETP.NE.AND.EX P0, PT, RZ, RZ, PT, P0 ;  /* 0x000000ffff00720c */ /* 0x000fda0003f05300 */
[----:B------:R-:W-:Y:S05]  /*0250*/  @!P0 BRA `(.L_x_3) ;  /* 0x0000000c00188947 */ /* 0x000fea0003800000 */
[----:B------:R-:W0:Y:S01]  /*0260*/  LDC.64 R8, c[0x4][RZ] ;  /* 0x01000000ff087b82 */ /* 0x000e220000000a00 */
[----:B------:R-:W-:Y:S02]  /*0270*/  IMAD.MOV.U32 R14, RZ, RZ, RZ ;  /* 0x000000ffff0e7224 */ /* 0x000fe400078e00ff */
[----:B0-----:R-:W-:-:S07]  /*0280*/  IMAD.WIDE.U32 R8, R0, 0xc80, R8 ;  /* 0x00000c8000087825 */ /* 0x001fce00078e0008 */
.L_x_6:
[----:B------:R-:W-:Y:S01]  /*0290*/  IMAD.MOV.U32 R15, RZ, RZ, RZ ;  /* 0x000000ffff0f7224 */ /* 0x000fe200078e00ff */
[----:B0-----:R-:W-:Y:S02]  /*02a0*/  CS2R R2, SRZ ;  /* 0x0000000000027805 */ /* 0x001fe4000001ff00 */
[----:B------:R-:W-:Y:S01]  /*02b0*/  CS2R R4, SRZ ;  /* 0x0000000000047805 */ /* 0x000fe2000001ff00 */
[----:B------:R-:W-:-:S07]  /*02c0*/  IMAD.MOV.U32 R7, RZ, RZ, RZ ;  /* 0x000000ffff077224 */ /* 0x000fce00078e00ff */
.L_x_5:
[----:B------:R-:W0:Y:S02]  /*02d0*/  LDC.64 R10, c[0x0][0x388] ;  /* 0x0000e200ff0a7b82 */ /* 0x000e240000000a00 */
[----:B0-----:R-:W-:-:S04]  /*02e0*/  IMAD.WIDE.U32 R10, R12, 0x30, R10 ;  /* 0x000000300c0a7825 */ /* 0x001fc800078e000a */
[----:B------:R-:W-:-:S05]  /*02f0*/  IMAD.WIDE.U32 R10, R15, 0x4, R10 ;  /* 0x000000040f0a7825 */ /* 0x000fca00078e000a */
[----:B------:R0:W5:Y:S01]  /*0300*/  LDG.E R16, desc[UR6][R10.64+0x4] ;  /* 0x000004060a107981 */ /* 0x000162000c1e1900 */
[----:B------:R-:W-:-:S07]  /*0310*/  IMAD.MOV.U32 R17, RZ, RZ, RZ ;  /* 0x000000ffff117224 */ /* 0x000fce00078e00ff */
.L_x_4:
[----:B-----5:R-:W-:Y:S01]  /*0320*/  SHF.R.U32.HI R23, RZ, R17, R16 ;  /* 0x00000011ff177219 */ /* 0x020fe20000011610 */
[----:B0-----:R-:W-:-:S03]  /*0330*/  IMAD.SHL.U32 R10, R15, 0x20, RZ ;  /* 0x000000200f0a7824 */ /* 0x001fc600078e00ff */
[----:B------:R-:W-:Y:S01]  /*0340*/  LOP3.LUT R11, R23, 0x1, RZ, 0xc0, !PT ;  /* 0x00000001170b7812 */ /* 0x000fe200078ec0ff */
[----:B------:R-:W-:-:S03]  /*0350*/  IMAD.IADD R10, R10, 0x1, R17 ;  /* 0x000000010a0a7824 */ /* 0x000fc600078e0211 */
[----:B------:R-:W-:Y:S01]  /*0360*/  ISETP.NE.U32.AND P0, PT, R11, 0x1, PT ;  /* 0x000000010b00780c */ /* 0x000fe20003f05070 */
[----:B------:R-:W-:-:S03]  /*0370*/  IMAD R11, R10, 0x5, RZ ;  /* 0x000000050a0b7824 */ /* 0x000fc600078e02ff */
[----:B------:R-:W-:Y:S01]  /*0380*/  R2P PR, R23, 0x7e ;  /* 0x0000007e17007804 */ /* 0x000fe20000000000 */
[----:B------:R-:W-:-:S08]  /*0390*/  IMAD.WIDE.U32 R10, R11, 0x4, R8 ;  /* 0x000000040b0a7825 */ /* 0x000fd000078e0008 */
[----:B------:R-:W2:Y:S04]  /*03a0*/  @!P0 LDG.E R20, desc[UR6][R10.64+0x10] ;  /* 0x000010060a148981 */ /* 0x000ea8000c1e1900 */
[----:B------:R-:W3:Y:S04]  /*03b0*/  @P1 LDG.E R22, desc[UR6][R10.64+0x24] ;  /* 0x000024060a161981 */ /* 0x000ee8000c1e1900 */
[----:B------:R-:W4:Y:S04]  /*03c0*/  @P2 LDG.E R24, desc[UR6][R10.64+0x38] ;  /* 0x000038060a182981 */ /* 0x000f28000c1e1900 */
[----:B------:R-:W4:Y:S04]  /*03d0*/  @P3 LDG.E R26, desc[UR6][R10.64+0x4c] ;  /* 0x00004c060a1a3981 */ /* 0x000f28000c1e1900 */
[----:B------:R-:W4:Y:S04]  /*03e0*/  @P4 LDG.E R28, desc[UR6][R10.64+0x60] ;  /* 0x000060060a1c4981 */ /* 0x000f28000c1e1900 */
[----:B------:R-:W4:Y:S04]  /*03f0*/  @!P0 LDG.E R18, desc[UR6][R10.64] ;  /* 0x000000060a128981 */ /* 0x000f28000c1e1900 */
[----:B------:R-:W4:Y:S04]  /*0400*/  @!P0 LDG.E R19, desc[UR6][R10.64+0x4] ;  /* 0x000004060a138981 */ /* 0x000f28000c1e1900 */
[----:B------:R-:W4:Y:S04]  /*0410*/  @P5 LDG.E R21, desc[UR6][R10.64+0x74] ;  /* 0x000074060a155981 */ /* 0x000f28000c1e1900 */
[----:B------:R-:W4:Y:S04]  /*0420*/  @P1 LDG.E R25, desc[UR6][R10.64+0x20] ;  /* 0x000020060a191981 */ /* 0x000f28000c1e1900 */
[----:B------:R-:W4:Y:S01]  /*0430*/  @P3 LDG.E R27, desc[UR6][R10.64+0x48] ;  /* 0x000048060a1b3981 */ /* 0x000f22000c1e1900 */
[----:B--2---:R-:W-:-:S03]  /*0440*/  @!P0 LOP3.LUT R3, R3, R20, RZ, 0x3c, !PT ;  /* 0x0000001403038212 */ /* 0x004fc600078e3cff */
[----:B------:R-:W2:Y:S01]  /*0450*/  @P1 LDG.E R20, desc[UR6][R10.64+0x14] ;  /* 0x000014060a141981 */ /* 0x000ea2000c1e1900 */
[----:B---3--:R-:W-:-:S03]  /*0460*/  @P1 LOP3.LUT R3, R3, R22, RZ, 0x3c, !PT ;  /* 0x0000001603031212 */ /* 0x008fc600078e3cff */
[----:B------:R-:W3:Y:S01]  /*0470*/  @P1 LDG.E R22, desc[UR6][R10.64+0x1c] ;  /* 0x00001c060a161981 */ /* 0x000ee2000c1e1900 */
[----:B----4-:R-:W-:-:S03]  /*0480*/  @P2 LOP3.LUT R3, R3, R24, RZ, 0x3c, !PT ;  /* 0x0000001803032212 */ /* 0x010fc600078e3cff */
[----:B------:R-:W4:Y:S01]  /*0490*/  @P2 LDG.E R24, desc[UR6][R10.64+0x28] ;  /* 0x000028060a182981 */ /* 0x000f22000c1e1900 */
[----:B------:R-:W-:-:S03]  /*04a0*/  @P3 LOP3.LUT R3, R3, R26, RZ, 0x3c, !PT ;  /* 0x0000001a03033212 */ /* 0x000fc600078e3cff */
[----:B------:R-:W3:Y:S01]  /*04b0*/  @P6 LDG.E R26, desc[UR6][R10.64+0x88] ;  /* 0x000088060a1a6981 */ /* 0x000ee2000c1e1900 */
[----:B------:R-:W-:Y:S02]  /*04c0*/  @P4 LOP3.LUT R3, R3, R28, RZ, 0x3c, !PT ;  /* 0x0000001c03034212 */ /* 0x000fe400078e3cff */
[----:B------:R-:W-:Y:S02]  /*04d0*/  @!P0 LOP3.LUT R7, R7, R18, RZ, 0x3c, !PT ;  /* 0x0000001207078212 */ /* 0x000fe400078e3cff */
[----:B------:R-:W3:Y:S01]  /*04e0*/  @!P0 LDG.E R18, desc[UR6][R10.64+0x8] ;  /* 0x000008060a128981 */ /* 0x000ee2000c1e1900 */
[----:B------:R-:W-:-:S03]  /*04f0*/  @!P0 LOP3.LUT R4, R4, R19, RZ, 0x3c, !PT ;  /* 0x0000001304048212 */ /* 0x000fc600078e3cff */
[----:B------:R-:W3:Y:S01]  /*0500*/  @!P0 LDG.E R19, desc[UR6][R10.64+0xc] ;  /* 0x00000c060a138981 */ /* 0x000ee2000c1e1900 */
[----:B------:R-:W-:-:S03]  /*0510*/  @P5 LOP3.LUT R3, R3, R21, RZ, 0x3c, !PT ;  /* 0x0000001503035212 */ /* 0x000fc600078e3cff */
[----:B------:R-:W3:Y:S01]  /*0520*/  @P1 LDG.E R21, desc[UR6][R10.64+0x18] ;  /* 0x000018060a151981 */ /* 0x000ee2000c1e1900 */
[----:B--2---:R-:W-:-:S03]  /*0530*/  @P1 LOP3.LUT R7, R7, R20, RZ, 0x3c, !PT ;  /* 0x0000001407071212 */ /* 0x004fc600078e3cff */
[----:B------:R-:W2:Y:S01]  /*0540*/  @P3 LDG.E R20, desc[UR6][R10.64+0x3c] ;  /* 0x00003c060a143981 */ /* 0x000ea2000c1e1900 */
[----:B----4-:R-:W-:-:S03]  /*0550*/  @P2 LOP3.LUT R7, R7, R24, RZ, 0x3c, !PT ;  /* 0x0000001807072212 */ /* 0x010fc600078e3cff */
[----:B------:R-:W4:Y:S01]  /*0560*/  @P4 LDG.E R24, desc[UR6][R10.64+0x50] ;  /* 0x000050060a184981 */ /* 0x000f22000c1e1900 */
[----:B---3--:R-:W-:-:S03]  /*0570*/  @!P0 LOP3.LUT R5, R5, R18, RZ, 0x3c, !PT ;  /* 0x0000001205058212 */ /* 0x008fc600078e3cff */
[----:B------:R-:W3:Y:S01]  /*0580*/  @P2 LDG.E R18, desc[UR6][R10.64+0x30] ;  /* 0x000030060a122981 */ /* 0x000ee2000c1e1900 */
[----:B------:R-:W-:-:S03]  /*0590*/  @!P0 LOP3.LUT R2, R2, R19, RZ, 0x3c, !PT ;  /* 0x0000001302028212 */ /* 0x000fc600078e3cff */
[----:B------:R-:W3:Y:S01]  /*05a0*/  @P2 LDG.E R19, desc[UR6][R10.64+0x2c] ;  /* 0x00002c060a132981 */ /* 0x000ee2000c1e1900 */
[----:B------:R-:W-:-:S03]  /*05b0*/  @P1 LOP3.LUT R4, R4, R21, RZ, 0x3c, !PT ;  /* 0x0000001504041212 */ /* 0x000fc600078e3cff */
[----:B------:R-:W3:Y:S01]  /*05c0*/  @P2 LDG.E R21, desc[UR6][R10.64+0x34] ;  /* 0x000034060a152981 */ /* 0x000ee2000c1e1900 */
[----:B------:R-:W-:Y:S02]  /*05d0*/  @P1 LOP3.LUT R5, R5, R22, RZ, 0x3c, !PT ;  /* 0x0000001605051212 */ /* 0x000fe400078e3cff */
[----:B------:R-:W-:Y:S01]  /*05e0*/  @P1 LOP3.LUT R2, R2, R25, RZ, 0x3c, !PT ;  /* 0x0000001902021212 */ /* 0x000fe200078e3cff */
[----:B------:R-:W3:Y:S04]  /*05f0*/  @P3 LDG.E R22, desc[UR6][R10.64+0x44] ;  /* 0x000044060a163981 */ /* 0x000ee8000c1e1900 */
[----:B------:R-:W3:Y:S01]  /*0600*/  @P3 LDG.E R25, desc[UR6][R10.64+0x40] ;  /* 0x000040060a193981 */ /* 0x000ee2000c1e1900 */
[----:B--2---:R-:W-:-:S03]  /*0610*/  @P3 LOP3.LUT R7, R7, R20, RZ, 0x3c, !PT ;  /* 0x0000001407073212 */ /* 0x004fc600078e3cff */
[----:B------:R-:W2:Y:S01]  /*0620*/  @P5 LDG.E R20, desc[UR6][R10.64+0x64] ;  /* 0x000064060a145981 */ /* 0x000ea2000c1e1900 */
[----:B----4-:R-:W-:-:S03]  /*0630*/  @P4 LOP3.LUT R7, R7, R24, RZ, 0x3c, !PT ;  /* 0x0000001807074212 */ /* 0x010fc600078e3cff */
[----:B------:R-:W4:Y:S01]  /*0640*/  @P6 LDG.E R24, desc[UR6][R10.64+0x78] ;  /* 0x000078060a186981 */ /* 0x000f22000c1e1900 */
[----:B---3--:R-:W-:-:S03]  /*0650*/  @P2 LOP3.LUT R5, R5, R18, RZ, 0x3c, !PT ;  /* 0x0000001205052212 */ /* 0x008fc600078e3cff */
[----:B------:R-:W3:Y:S01]  /*0660*/  @P4 LDG.E R18, desc[UR6][R10.64+0x58] ;  /* 0x000058060a124981 */ /* 0x000ee2000c1e1900 */
[----:B------:R-:W-:-:S03]  /*0670*/  @P2 LOP3.LUT R4, R4, R19, RZ, 0x3c, !PT ;  /* 0x0000001304042212 */ /* 0x000fc600078e3cff */
[----:B------:R-:W3:Y:S01]  /*0680*/  @P4 LDG.E R19, desc[UR6][R10.64+0x54] ;  /* 0x000054060a134981 */ /* 0x000ee2000c1e1900 */
[----:B------:R-:W-:-:S03]  /*0690*/  @P2 LOP3.LUT R2, R2, R21, RZ, 0x3c, !PT ;  /* 0x0000001502022212 */ /* 0x000fc600078e3cff */
[----:B------:R-:W3:Y:S01]  /*06a0*/  @P4 LDG.E R21, desc[UR6][R10.64+0x5c] ;  /* 0x00005c060a154981 */ /* 0x000ee2000c1e1900 */
[----:B------:R-:W-:Y:S02]  /*06b0*/  @P3 LOP3.LUT R5, R5, R22, RZ, 0x3c, !PT ;  /* 0x0000001605053212 */ /* 0x000fe400078e3cff */
[----:B------:R-:W-:Y:S01]  /*06c0*/  @P3 LOP3.LUT R2, R2, R27, RZ, 0x3c, !PT ;  /* 0x0000001b02023212 */ /* 0x000fe200078e3cff */
[----:B------:R-:W3:Y:S01]  /*06d0*/  @P5 LDG.E R22, desc[UR6][R10.64+0x6c] ;  /* 0x00006c060a165981 */ /* 0x000ee2000c1e1900 */
[----:B------:R-:W-:-:S03]  /*06e0*/  @P3 LOP3.LUT R4, R4, R25, RZ, 0x3c, !PT ;  /* 0x0000001904043212 */ /* 0x000fc600078e3cff */
[----:B------:R-:W3:Y:S04]  /*06f0*/  @P5 LDG.E R25, desc[UR6][R10.64+0x68] ;  /* 0x000068060a195981 */ /* 0x000ee8000c1e1900 */
[----:B------:R-:W3:Y:S01]  /*0700*/  @P5 LDG.E R27, desc[UR6][R10.64+0x70] ;  /* 0x000070060a1b5981 */ /* 0x000ee2000c1e1900 */
[----:B------:R-:W-:Y:S02]  /*0710*/  LOP3.LUT P0, RZ, R23, 0x80, RZ, 0xc0, !PT ;  /* 0x0000008017ff7812 */ /* 0x000fe4000780c0ff */
[----:B--2---:R-:W-:-:S11]  /*0720*/  @P5 LOP3.LUT R7, R7, R20, RZ, 0x3c, !PT ;  /* 0x0000001407075212 */ /* 0x004fd600078e3cff */
        /* <DEDUP_REMOVED lines=15> */
[----:B------:R-:W-:Y:S02]  /*0820*/  @P6 LOP3.LUT R3, R3, R26, RZ, 0x3c, !PT ;  /* 0x0000001a03036212 */ /* 0x000fe400078e3cff */
[----:B--2---:R-:W-:Y:S02]  /*0830*/  @P0 LOP3.LUT R7, R7, R20, RZ, 0x3c, !PT ;  /* 0x0000001407070212 */ /* 0x004fe400078e3cff */
[----:B----4-:R-:W-:Y:S02]  /*0840*/  @P0 LOP3.LUT R3, R3, R24, RZ, 0x3c, !PT ;  /* 0x0000001803030212 */ /* 0x010fe400078e3cff */
[----:B---3--:R-:W-:Y:S02]  /*0850*/  @P6 LOP3.LUT R5, R5, R18, RZ, 0x3c, !PT ;  /* 0x0000001205056212 */ /* 0x008fe400078e3cff */
[----:B------:R-:W-:Y:S02]  /*0860*/  @P6 LOP3.LUT R4, R4, R19, RZ, 0x3c, !PT ;  /* 0x0000001304046212 */ /* 0x000fe400078e3cff */
[----:B------:R-:W-:-:S02]  /*0870*/  @P6 LOP3.LUT R2, R2, R21, RZ, 0x3c, !PT ;  /* 0x0000001502026212 */ /* 0x000fc400078e3cff */
[----:B------:R-:W-:Y:S02]  /*0880*/  @P0 LOP3.LUT R5, R5, R22, RZ, 0x3c, !PT ;  /* 0x0000001605050212 */ /* 0x000fe400078e3cff */
[----:B------:R-:W-:Y:S02]  /*0890*/  @P0 LOP3.LUT R4, R4, R25, RZ, 0x3c, !PT ;  /* 0x0000001904040212 */ /* 0x000fe400078e3cff */
[----:B------:R-:W-:Y:S02]  /*08a0*/  @P0 LOP3.LUT R2, R2, R27, RZ, 0x3c, !PT ;  /* 0x0000001b02020212 */ /* 0x000fe400078e3cff */
[----:B------:R-:W-:-:S13]  /*08b0*/  R2P PR, R23.B1, 0x7f ;  /* 0x0000007f17007804 */ /* 0x000fda0000001000 */
[----:B------:R-:W2:Y:S04]  /*08c0*/  @P0 LDG.E R18, desc[UR6][R10.64+0xa0] ;  /* 0x0000a0060a120981 */ /* 0x000ea8000c1e1900 */
[----:B------:R-:W3:Y:S04]  /*08d0*/  @P0 LDG.E R20, desc[UR6][R10.64+0xa8] ;  /* 0x0000a8060a140981 */ /* 0x000ee8000c1e1900 */
[----:B------:R-:W4:Y:S04]  /*08e0*/  @P1 LDG.E R22, desc[UR6][R10.64+0xbc] ;  /* 0x0000bc060a161981 */ /* 0x000f28000c1e1900 */
[----:B------:R-:W4:Y:S04]  /*08f0*/  @P1 LDG.E R24, desc[UR6][R10.64+0xc4] ;  /* 0x0000c4060a181981 */ /* 0x000f28000c1e1900 */
[----:B------:R-:W4:Y:S04]  /*0900*/  @P0 LDG.E R19, desc[UR6][R10.64+0xa4] ;  /* 0x0000a4060a130981 */ /* 0x000f28000c1e1900 */
[----:B------:R-:W4:Y:S04]  /*0910*/  @P0 LDG.E R21, desc[UR6][R10.64+0xac] ;  /* 0x0000ac060a150981 */ /* 0x000f28000c1e1900 */
[----:B------:R-:W4:Y:S04]  /*0920*/  @P1 LDG.E R25, desc[UR6][R10.64+0xb8] ;  /* 0x0000b8060a191981 */ /* 0x000f28000c1e1900 */
[----:B------:R-:W4:Y:S04]  /*0930*/  @P2 LDG.E R26, desc[UR6][R10.64+0xc8] ;  /* 0x0000c8060a1a2981 */ /* 0x000f28000c1e1900 */
[----:B------:R-:W4:Y:S04]  /*0940*/  @P1 LDG.E R27, desc[UR6][R10.64+0xc0] ;  /* 0x0000c0060a1b1981 */ /* 0x000f28000c1e1900 */
[----:B------:R-:W4:Y:S01]  /*0950*/  @P3 LDG.E R28, desc[UR6][R10.64+0xec] ;  /* 0x0000ec060a1c3981 */ /* 0x000f22000c1e1900 */
[----:B--2---:R-:W-:-:S03]  /*0960*/  @P0 LOP3.LUT R7, R7, R18, RZ, 0x3c, !PT ;  /* 0x0000001207070212 */ /* 0x004fc600078e3cff */
[----:B------:R-:W2:Y:S01]  /*0970*/  @P0 LDG.E R18, desc[UR6][R10.64+0xb0] ;  /* 0x0000b0060a120981 */ /* 0x000ea2000c1e1900 */
[----:B---3--:R-:W-:-:S03]  /*0980*/  @P0 LOP3.LUT R5, R5, R20, RZ, 0x3c, !PT ;  /* 0x0000001405050212 */ /* 0x008fc600078e3cff */
[----:B------:R-:W3:Y:S01]  /*0990*/  @P1 LDG.E R20, desc[UR6][R10.64+0xb4] ;  /* 0x0000b4060a141981 */ /* 0x000ee2000c1e1900 */
[----:B----4-:R-:W-:-:S03]  /*09a0*/  @P1 LOP3.LUT R5, R5, R22, RZ, 0x3c, !PT ;  /* 0x0000001605051212 */ /* 0x010fc600078e3cff */
[----:B------:R-:W4:Y:S01]  /*09b0*/  @P2 LDG.E R22, desc[UR6][R10.64+0xd8] ;  /* 0x0000d8060a162981 */ /* 0x000f22000c1e1900 */
[----:B------:R-:W-:-:S03]  /*09c0*/  @P0 LOP3.LUT R4, R4, R19, RZ, 0x3c, !PT ;  /* 0x0000001304040212 */ /* 0x000fc600078e3cff */
[----:B------:R-:W4:Y:S01]  /*09d0*/  @P2 LDG.E R19, desc[UR6][R10.64+0xcc] ;  /* 0x0000cc060a132981 */ /* 0x000f22000c1e1900 */
[----:B------:R-:W-:-:S03]  /*09e0*/  @P0 LOP3.LUT R2, R2, R21, RZ, 0x3c, !PT ;  /* 0x0000001502020212 */ /* 0x000fc600078e3cff */
[----:B------:R-:W4:Y:S01]  /*09f0*/  @P2 LDG.E R21, desc[UR6][R10.64+0xd4] ;  /* 0x0000d4060a152981 */ /* 0x000f22000c1e1900 */
[----:B------:R-:W-:-:S03]  /*0a00*/  @P1 LOP3.LUT R4, R4, R25, RZ, 0x3c, !PT ;  /* 0x0000001904041212 */ /* 0x000fc600078e3cff */
[----:B------:R-:W4:Y:S01]  /*0a10*/  @P3 LDG.E R25, desc[UR6][R10.64+0xe8] ;  /* 0x0000e8060a193981 */ /* 0x000f22000c1e1900 */
[----:B--2---:R-:W-:-:S03]  /*0a20*/  @P0 LOP3.LUT R3, R3, R18, RZ, 0x3c, !PT ;  /* 0x0000001203030212 */ /* 0x004fc600078e3cff */
[----:B------:R-:W2:Y:S01]  /*0a30*/  @P4 LDG.E R18, desc[UR6][R10.64+0xf0] ;  /* 0x0000f0060a124981 */ /* 0x000ea2000c1e1900 */
[----:B------:R-:W-:-:S03]  /*0a40*/  @P1 LOP3.LUT R3, R3, R24, RZ, 0x3c, !PT ;  /* 0x0000001803031212 */ /* 0x000fc600078e3cff */
[----:B------:R-:W2:Y:S01]  /*0a50*/  @P3 LDG.E R24, desc[UR6][R10.64+0xdc] ;  /* 0x0000dc060a183981 */ /* 0x000ea2000c1e1900 */
[----:B---3--:R-:W-:-:S03]  /*0a60*/  @P1 LOP3.LUT R7, R7, R20, RZ, 0x3c, !PT ;  /* 0x0000001407071212 */ /* 0x008fc600078e3cff */
[----:B------:R-:W3:Y:S01]  /*0a70*/  @P2 LDG.E R20, desc[UR6][R10.64+0xd0] ;  /* 0x0000d0060a142981 */ /* 0x000ee2000c1e1900 */
[----:B------:R-:W-:Y:S02]  /*0a80*/  LOP3.LUT P0, RZ, R23, 0x8000, RZ, 0xc0, !PT ;  /* 0x0000800017ff7812 */ /* 0x000fe4000780c0ff */
[----:B------:R-:W-:Y:S01]  /*0a90*/  @P2 LOP3.LUT R7, R7, R26, RZ, 0x3c, !PT ;  /* 0x0000001a07072212 */ /* 0x000fe200078e3cff */
[----:B------:R-:W3:Y:S04]  /*0aa0*/  @P3 LDG.E R23, desc[UR6][R10.64+0xe0] ;  /* 0x0000e0060a173981 */ /* 0x000ee8000c1e1900 */
[----:B------:R-:W3:Y:S01]  /*0ab0*/  @P3 LDG.E R26, desc[UR6][R10.64+0xe4] ;  /* 0x0000e4060a1a3981 */ /* 0x000ee2000c1e1900 */
[----:B------:R-:W-:Y:S02]  /*0ac0*/  @P1 LOP3.LUT R2, R2, R27, RZ, 0x3c, !PT ;  /* 0x0000001b02021212 */ /* 0x000fe400078e3cff */
[----:B----4-:R-:W-:-:S02]  /*0ad0*/  @P2 LOP3.LUT R3, R3, R22, RZ, 0x3c, !PT ;  /* 0x0000001603032212 */ /* 0x010fc400078e3cff */
[----:B------:R-:W4:Y:S01]  /*0ae0*/  @P4 LDG.E R22, desc[UR6][R10.64+0x100] ;  /* 0x000100060a164981 */ /* 0x000f22000c1e1900 */
[----:B------:R-:W-:Y:S02]  /*0af0*/  @P2 LOP3.LUT R4, R4, R19, RZ, 0x3c, !PT ;  /* 0x0000001304042212 */ /* 0x000fe400078e3cff */
[----:B------:R-:W-:Y:S01]  /*0b00*/  @P2 LOP3.LUT R2, R2, R21, RZ, 0x3c, !PT ;  /* 0x0000001502022212 */ /* 0x000fe200078e3cff */
[----:B------:R-:W4:Y:S04]  /*0b10*/  @P4 LDG.E R19, desc[UR6][R10.64+0xf4] ;  /* 0x0000f4060a134981 */ /* 0x000f28000c1e1900 */
[----:B------:R-:W4:Y:S01]  /*0b20*/  @P4 LDG.E R21, desc[UR6][R10.64+0xfc] ;  /* 0x0000fc060a154981 */ /* 0x000f22000c1e1900 */
[----:B------:R-:W-:-:S03]  /*0b30*/  @P3 LOP3.LUT R2, R2, R25, RZ, 0x3c, !PT ;  /* 0x0000001902023212 */ /* 0x000fc600078e3cff */
[----:B------:R-:W4:Y:S01]  /*0b40*/  @P5 LDG.E R25, desc[UR6][R10.64+0x110] ;  /* 0x000110060a195981 */ /* 0x000f22000c1e1900 */
[----:B--2---:R-:W-:-:S03]  /*0b50*/  @P3 LOP3.LUT R7, R7, R24, RZ, 0x3c, !PT ;  /* 0x0000001807073212 */ /* 0x004fc600078e3cff */
[----:B------:R-:W2:Y:S01]  /*0b60*/  @P5 LDG.E R24, desc[UR6][R10.64+0x104] ;  /* 0x000104060a185981 */ /* 0x000ea2000c1e1900 */
[----:B---3--:R-:W-:Y:S02]  /*0b70*/  @P2 LOP3.LUT R5, R5, R20, RZ, 0x3c, !PT ;  /* 0x0000001405052212 */ /* 0x008fe400078e3cff */
[----:B------:R-:W-:Y:S01]  /*0b80*/  @P4 LOP3.LUT R7, R7, R18, RZ, 0x3c, !PT ;  /* 0x0000001207074212 */ /* 0x000fe200078e3cff */
[----:B------:R-:W3:Y:S01]  /*0b90*/  @P4 LDG.E R20, desc[UR6][R10.64+0xf8] ;  /* 0x0000f8060a144981 */ /* 0x000ee2000c1e1900 */
[----:B------:R-:W-:-:S03]  /*0ba0*/  @P3 LOP3.LUT R4, R4, R23, RZ, 0x3c, !PT ;  /* 0x0000001704043212 */ /* 0x000fc600078e3cff */
[----:B------:R-:W3:Y:S01]  /*0bb0*/  @P5 LDG.E R18, desc[UR6][R10.64+0x114] ;  /* 0x000114060a125981 */ /* 0x000ee2000c1e1900 */
[----:B------:R-:W-:-:S03]  /*0bc0*/  @P3 LOP3.LUT R5, R5, R26, RZ, 0x3c, !PT ;  /* 0x0000001a05053212 */ /* 0x000fc600078e3cff */
[----:B------:R-:W3:Y:S04]  /*0bd0*/  @P5 LDG.E R23, desc[UR6][R10.64+0x108] ;  /* 0x000108060a175981 */ /* 0x000ee8000c1e1900 */
[----:B------:R-:W3:Y:S01]  /*0be0*/  @P5 LDG.E R26, desc[UR6][R10.64+0x10c] ;  /* 0x00010c060a1a5981 */ /* 0x000ee2000c1e1900 */
[----:B------:R-:W-:Y:S02]  /*0bf0*/  @P3 LOP3.LUT R3, R3, R28, RZ, 0x3c, !PT ;  /* 0x0000001c03033212 */ /* 0x000fe400078e3cff */
[----:B----4-:R-:W-:Y:S01]  /*0c00*/  @P4 LOP3.LUT R4, R4, R19, RZ, 0x3c, !PT ;  /* 0x0000001304044212 */ /* 0x010fe200078e3cff */
[----:B------:R-:W4:Y:S01]  /*0c10*/  @P0 LDG.E R28, desc[UR6][R10.64+0x13c] ;  /* 0x00013c060a1c0981 */ /* 0x000f22000c1e1900 */
[----:B------:R-:W-:Y:S02]  /*0c20*/  @P4 LOP3.LUT R3, R3, R22, RZ, 0x3c, !PT ;  /* 0x0000001603034212 */ /* 0x000fe400078e3cff */
[----:B------:R-:W-:Y:S01]  /*0c30*/  @P4 LOP3.LUT R2, R2, R21, RZ, 0x3c, !PT ;  /* 0x0000001502024212 */ /* 0x000fe200078e3cff */
[----:B------:R-:W4:Y:S04]  /*0c40*/  @P6 LDG.E R19, desc[UR6][R10.64+0x11c] ;  /* 0x00011c060a136981 */ /* 0x000f28000c1e1900 */
[----:B------:R-:W4:Y:S01]  /*0c50*/  @P6 LDG.E R22, desc[UR6][R10.64+0x120] ;  /* 0x000120060a166981 */ /* 0x000f22000c1e1900 */
[----:B------:R-:W-:-:S03]  /*0c60*/  @P5 LOP3.LUT R2, R2, R25, RZ, 0x3c, !PT ;  /* 0x0000001902025212 */ /* 0x000fc600078e3cff */
[----:B------:R-:W4:Y:S04]  /*0c70*/  @P6 LDG.E R21, desc[UR6][R10.64+0x124] ;  /* 0x000124060a156981 */ /* 0x000f28000c1e1900 */
[----:B------:R-:W4:Y:S01]  /*0c80*/  @P0 LDG.E R25, desc[UR6][R10.64+0x138] ;  /* 0x000138060a190981 */ /* 0x000f22000c1e1900 */
[----:B--2---:R-:W-:-:S03]  /*0c90*/  @P5 LOP3.LUT R7, R7, R24, RZ, 0x3c, !PT ;  /* 0x0000001807075212 */ /* 0x004fc600078e3cff */
[----:B------:R-:W2:Y:S01]  /*0ca0*/  @P0 LDG.E R24, desc[UR6][R10.64+0x12c] ;  /* 0x00012c060a180981 */ /* 0x000ea2000c1e1900 */
[----:B---3--:R-:W-:-:S03]  /*0cb0*/  @P4 LOP3.LUT R5, R5, R20, RZ, 0x3c, !PT ;  /* 0x0000001405054212 */ /* 0x008fc600078e3cff */
[----:B------:R-:W3:Y:S01]  /*0cc0*/  @P6 LDG.E R20, desc[UR6][R10.64+0x118] ;  /* 0x000118060a146981 */ /* 0x000ee2000c1e1900 */
[----:B------:R-:W-:-:S03]  /*0cd0*/  @P5 LOP3.LUT R3, R3, R18, RZ, 0x3c, !PT ;  /* 0x0000001203035212 */ /* 0x000fc600078e3cff */
[----:B------:R-:W2:Y:S01]  /*0ce0*/  @P6 LDG.E R18, desc[UR6][R10.64+0x128] ;  /* 0x000128060a126981 */ /* 0x000ea2000c1e1900 */
[----:B------:R-:W-:-:S03]  /*0cf0*/  @P5 LOP3.LUT R4, R4, R23, RZ, 0x3c, !PT ;  /* 0x0000001704045212 */ /* 0x000fc600078e3cff */
[----:B------:R-:W2:Y:S01]  /*0d00*/  @P0 LDG.E R23, desc[UR6][R10.64+0x130] ;  /* 0x000130060a170981 */ /* 0x000ea2000c1e1900 */
[----:B------:R-:W-:-:S03]  /*0d10*/  @P5 LOP3.LUT R5, R5, R26, RZ, 0x3c, !PT ;  /* 0x0000001a05055212 */ /* 0x000fc600078e3cff */
[----:B------:R-:W2:Y:S01]  /*0d20*/  @P0 LDG.E R26, desc[UR6][R10.64+0x134] ;  /* 0x000134060a1a0981 */ /* 0x000ea2000c1e1900 */
[----:B------:R-:W-:-:S05]  /*0d30*/  VIADD R17, R17, 0x10 ;  /* 0x0000001011117836 */ /* 0x000fca0000000000 */
[----:B------:R-:W-:Y:S02]  /*0d40*/  ISETP.NE.AND P1, PT, R17, 0x20, PT ;  /* 0x000000201100780c */ /* 0x000fe40003f25270 */
[----:B----4-:R-:W-:Y:S02]  /*0d50*/  @P6 LOP3.LUT R4, R4, R19, RZ, 0x3c, !PT ;  /* 0x0000001304046212 */ /* 0x010fe400078e3cff */
[----:B------:R-:W-:Y:S02]  /*0d60*/  @P6 LOP3.LUT R5, R5, R22, RZ, 0x3c, !PT ;  /* 0x0000001605056212 */ /* 0x000fe400078e3cff */
[----:B------:R-:W-:-:S04]  /*0d70*/  @P6 LOP3.LUT R2, R2, R21, RZ, 0x3c, !PT ;  /* 0x0000001502026212 */ /* 0x000fc800078e3cff */
[----:B------:R-:W-:Y:S02]  /*0d80*/  @P0 LOP3.LUT R2, R2, R25, RZ, 0x3c, !PT ;  /* 0x0000001902020212 */ /* 0x000fe400078e3cff */
[----:B---3--:R-:W-:Y:S02]  /*0d90*/  @P6 LOP3.LUT R7, R7, R20, RZ, 0x3c, !PT ;  /* 0x0000001407076212 */ /* 0x008fe400078e3cff */
[----:B--2---:R-:W-:Y:S02]  /*0da0*/  @P6 LOP3.LUT R3, R3, R18, RZ, 0x3c, !PT ;  /* 0x0000001203036212 */ /* 0x004fe400078e3cff */
[----:B------:R-:W-:Y:S02]  /*0db0*/  @P0 LOP3.LUT R7, R7, R24, RZ, 0x3c, !PT ;  /* 0x0000001807070212 */ /* 0x000fe400078e3cff */
[----:B------:R-:W-:Y:S02]  /*0dc0*/  @P0 LOP3.LUT R4, R4, R23, RZ, 0x3c, !PT ;  /* 0x0000001704040212 */ /* 0x000fe400078e3cff */
[----:B------:R-:W-:-:S02]  /*0dd0*/  @P0 LOP3.LUT R3, R3, R28, RZ, 0x3c, !PT ;  /* 0x0000001c03030212 */ /* 0x000fc400078e3cff */
[----:B------:R-:W-:Y:S01]  /*0de0*/  @P0 LOP3.LUT R5, R5, R26, RZ, 0x3c, !PT ;  /* 0x0000001a05050212 */ /* 0x000fe200078e3cff */
[----:B------:R-:W-:Y:S06]  /*0df0*/  @P1 BRA `(.L_x_4) ;  /* 0xfffffff400481947 */ /* 0x000fec000383ffff */
[----:B------:R-:W-:-:S05]  /*0e00*/  VIADD R15, R15, 0x1 ;  /* 0x000000010f0f7836 */ /* 0x000fca0000000000 */
[----:B------:R-:W-:-:S13]  /*0e10*/  ISETP.NE.AND P0, PT, R15, 0x5, PT ;  /* 0x000000050f00780c */ /* 0x000fda0003f05270 */
[----:B------:R-:W-:Y:S05]  /*0e20*/  @P0 BRA `(.L_x_5) ;  /* 0xfffffff400280947 */ /* 0x000fea000383ffff */
[----:B------:R-:W0:Y:S01]  /*0e30*/  LDC.64 R10, c[0x0][0x388] ;  /* 0x0000e200ff0a7b82 */ /* 0x000e220000000a00 */
[----:B------:R-:W-:Y:S01]  /*0e40*/  VIADD R14, R14, 0x1 ;  /* 0x000000010e0e7836 */ /* 0x000fe20000000000 */
[----:B------:R-:W-:-:S04]  /*0e50*/  LOP3.LUT R15, R6, 0x3, RZ, 0xc0, !PT ;  /* 0x00000003060f7812 */ /* 0x000fc800078ec0ff */
[----:B------:R-:W-:Y:S01]  /*0e60*/  ISETP.GE.U32.AND P0, PT, R14, R15, PT ;  /* 0x0000000f0e00720c */ /* 0x000fe20003f06070 */
[----:B0-----:R-:W-:-:S05]  /*0e70*/  IMAD.WIDE.U32 R10, R12, 0x30, R10 ;  /* 0x000000300c0a7825 */ /* 0x001fca00078e000a */
[----:B------:R0:W-:Y:S04]  /*0e80*/  STG.E desc[UR6][R10.64+0x4], R7 ;  /* 0x000004070a007986 */ /* 0x0001e8000c101906 */
[----:B------:R0:W-:Y:S04]  /*0e90*/  STG.E.64 desc[UR6][R10.64+0x8], R4 ;  /* 0x000008040a007986 */ /* 0x0001e8000c101b06 */
[----:B------:R0:W-:Y:S01]  /*0ea0*/  STG.E.64 desc[UR6][R10.64+0x10], R2 ;  /* 0x000010020a007986 */ /* 0x0001e2000c101b06 */
[----:B------:R-:W-:Y:S05]  /*0eb0*/  @!P0 BRA `(.L_x_6) ;  /* 0xfffffff000f48947 */ /* 0x000fea000383ffff */
.L_x_3:
[----:B------:R-:W-:Y:S05]  /*0ec0*/  BSYNC.RECONVERGENT B1 ;  /* 0x0000000000017941 */ /* 0x000fea0003800200 */
.L_x_2:
[----:B------:R-:W-:Y:S01]  /*0ed0*/  ISETP.GT.U32.AND P0, PT, R6, 0x3, PT ;  /* 0x000000030600780c */ /* 0x000fe20003f04070 */
[----:B------:R-:W-:Y:S01]  /*0ee0*/  VIADD R0, R0, 0x1 ;  /* 0x0000000100007836 */ /* 0x000fe20000000000 */
[--C-:B------:R-:W-:Y:S02]  /*0ef0*/  SHF.R.U64 R6, R6, 0x2, R13.reuse ;  /* 0x0000000206067819 */ /* 0x100fe4000000120d */
[----:B------:R-:W-:Y:S02]  /*0f00*/  ISETP.GT.U32.AND.EX P0, PT, R13, RZ, PT, P0 ;  /* 0x000000ff0d00720c */ /* 0x000fe40003f04100 */
[----:B------:R-:W-:-:S11]  /*0f10*/  SHF.R.U32.HI R13, RZ, 0x2, R13 ;  /* 0x00000002ff0d7819 */ /* 0x000fd6000001160d */
[----:B------:R-:W-:Y:S05]  /*0f20*/  @P0 BRA `(.L_x_7) ;  /* 0xfffffff000b80947 */ /* 0x000fea000383ffff */
.L_x_1:
[----:B------:R-:W-:Y:S05]  /*0f30*/  BSYNC.RECONVERGENT B0 ;  /* 0x0000000000007941 */ /* 0x000fea0003800200 */
.L_x_0:
[----:B0-----:R-:W0:Y:S01]  /*0f40*/  LDC.64 R8, c[0x0][0x388] ;  /* 0x0000e200ff087b82 */ /* 0x001e220000000a00 */
[----:B------:R-:W-:Y:S02]  /*0f50*/  IMAD.MOV.U32 R0, RZ, RZ, RZ ;  /* 0x000000ffff007224 */ /* 0x000fe400078e00ff */
[----:B------:R-:W-:Y:S02]  /*0f60*/  IMAD.MOV.U32 R6, RZ, RZ, 0x319e49d4 ;  /* 0x319e49d4ff067424 */ /* 0x000fe400078e00ff */
[----:B0-----:R-:W-:-:S05]  /*0f70*/  IMAD.WIDE.U32 R8, R12, 0x30, R8 ;  /* 0x000000300c087825 */ /* 0x001fca00078e0008 */
[----:B------:R0:W-:Y:S04]  /*0f80*/  STG.E.64 desc[UR6][R8.64+0x18], RZ ;  /* 0x000018ff08007986 */ /* 0x0001e8000c101b06 */
[----:B------:R0:W-:Y:S04]  /*0f90*/  STG.E desc[UR6][R8.64+0x20], RZ ;  /* 0x000020ff08007986 */ /* 0x0001e8000c101906 */
[----:B------:R0:W-:Y:S02]  /*0fa0*/  STG.E.64 desc[UR6][R8.64+0x28], RZ ;  /* 0x000028ff08007986 */ /* 0x0001e4000c101b06 */
.L_x_8:
[----:B------:R-:W-:Y:S02]  /*0fb0*/  SHF.R.U32.HI R10, RZ, 0x2, R7 ;  /* 0x00000002ff0a7819 */ /* 0x000fe40000011607 */
[----:B------:R-:W-:Y:S02]  /*0fc0*/  SHF.R.U32.HI R13, RZ, 0x2, R4 ;  /* 0x00000002ff0d7819 */ /* 0x000fe40000011604 */
[----:B------:R-:W-:Y:S01]  /*0fd0*/  LOP3.LUT R10, R10, R7, RZ, 0x3c, !PT ;  /* 0x000000070a0a7212 */ /* 0x000fe200078e3cff */
[----:B------:R-:W-:Y:S01]  /*0fe0*/  IMAD.SHL.U32 R7, R3, 0x10, RZ ;  /* 0x0000001003077824 */ /* 0x000fe200078e00ff */
[----:B------:R-:W-:-:S03]  /*0ff0*/  LOP3.LUT R13, R13, R4, RZ, 0x3c, !PT ;  /* 0x000000040d0d7212 */ /* 0x000fc600078e3cff */
[----:B------:R-:W-:-:S05]  /*1000*/  IMAD.SHL.U32 R11, R10, 0x2, RZ ;  /* 0x000000020a0b7824 */ /* 0x000fca00078e00ff */
[----:B------:R-:W-:Y:S01]  /*1010*/  LOP3.LUT R10, R10, R11, R7, 0x96, !PT ;  /* 0x0000000b0a0a7212 */ /* 0x000fe200078e9607 */
[----:B------:R-:W-:-:S03]  /*1020*/  IMAD.SHL.U32 R7, R13, 0x2, RZ ;  /* 0x000000020d077824 */ /* 0x000fc600078e00ff */
[----:B------:R-:W-:Y:S02]  /*1030*/  LOP3.LUT R11, R10, R3, RZ, 0x3c, !PT ;  /* 0x000000030a0b7212 */ /* 0x000fe400078e3cff */
[----:B------:R-:W-:-:S03]  /*1040*/  SHF.R.U32.HI R10, RZ, 0x2, R5 ;  /* 0x00000002ff0a7819 */ /* 0x000fc60000011605 */
[----:B------:R-:W-:Y:S01]  /*1050*/  IMAD.SHL.U32 R4, R11, 0x10, RZ ;  /* 0x000000100b047824 */ /* 0x000fe200078e00ff */
[----:B------:R-:W-:-:S04]  /*1060*/  LOP3.LUT R10, R10, R5, RZ, 0x3c, !PT ;  /* 0x000000050a0a7212 */ /* 0x000fc800078e3cff */
[----:B------:R-:W-:Y:S02]  /*1070*/  LOP3.LUT R4, R13, R7, R4, 0x96, !PT ;  /* 0x000000070d047212 */ /* 0x000fe400078e9604 */
[----:B------:R-:W-:Y:S02]  /*1080*/  SHF.R.U32.HI R13, RZ, 0x2, R2 ;  /* 0x00000002ff0d7819 */ /* 0x000fe40000011602 */
[----:B------:R-:W-:Y:S01]  /*1090*/  LOP3.LUT R5, R4, R11, RZ, 0x3c, !PT ;  /* 0x0000000b04057212 */ /* 0x000fe200078e3cff */
[----:B------:R-:W-:Y:S01]  /*10a0*/  IMAD.SHL.U32 R4, R10, 0x2, RZ ;  /* 0x000000020a047824 */ /* 0x000fe200078e00ff */
[----:B------:R-:W-:Y:S02]  /*10b0*/  LOP3.LUT R2, R13, R2, RZ, 0x3c, !PT ;  /* 0x000000020d027212 */ /* 0x000fe400078e3cff */
[--C-:B------:R-:W-:Y:S01]  /*10c0*/  SHF.R.U32.HI R14, RZ, 0x2, R5.reuse ;  /* 0x00000002ff0e7819 */ /* 0x100fe20000011605 */
[----:B------:R-:W-:Y:S01]  /*10d0*/  IMAD.SHL.U32 R7, R5, 0x10, RZ ;  /* 0x0000001005077824 */ /* 0x000fe200078e00ff */
[----:B------:R-:W-:-:S02]  /*10e0*/  IADD3 R15, PT, PT, R6, 0x587c5, R5 ;  /* 0x000587c5060f7810 */ /* 0x000fc40007ffe005 */
[-C--:B------:R-:W-:Y:S02]  /*10f0*/  LOP3.LUT R14, R14, R5.reuse, RZ, 0x3c, !PT ;  /* 0x000000050e0e7212 */ /* 0x080fe400078e3cff */
[----:B------:R-:W-:Y:S02]  /*1100*/  LOP3.LUT R4, R10, R4, R7, 0x96, !PT ;  /* 0x000000040a047212 */ /* 0x000fe400078e9607 */
[----:B------:R-:W-:Y:S02]  /*1110*/  SHF.R.U32.HI R10, RZ, 0x2, R3 ;  /* 0x00000002ff0a7819 */ /* 0x000fe40000011603 */
[----:B------:R-:W-:Y:S01]  /*1120*/  LOP3.LUT R13, R4, R5, RZ, 0x3c, !PT ;  /* 0x00000005040d7212 */ /* 0x000fe200078e3cff */
[----:B------:R-:W-:Y:S01]  /*1130*/  IMAD.SHL.U32 R4, R2, 0x2, RZ ;  /* 0x0000000202047824 */ /* 0x000fe200078e00ff */
[----:B------:R-:W-:Y:S02]  /*1140*/  LOP3.LUT R10, R10, R3, RZ, 0x3c, !PT ;  /* 0x000000030a0a7212 */ /* 0x000fe400078e3cff */
[----:B------:R-:W-:Y:S01]  /*1150*/  I2FP.F32.U32 R15, R15 ;  /* 0x0000000f000f7245 */ /* 0x000fe20000201000 */
[----:B------:R-:W-:Y:S01]  /*1160*/  IMAD.SHL.U32 R7, R13, 0x10, RZ ;  /* 0x000000100d077824 */ /* 0x000fe200078e00ff */
[----:B------:R-:W-:-:S04]  /*1170*/  SHF.R.U32.HI R16, RZ, 0x2, R13 ;  /* 0x00000002ff107819 */ /* 0x000fc8000001160d */
[----:B------:R-:W-:Y:S01]  /*1180*/  LOP3.LUT R4, R2, R4, R7, 0x96, !PT ;  /* 0x0000000402047212 */ /* 0x000fe200078e9607 */
[----:B------:R-:W-:Y:S01]  /*1190*/  IMAD.SHL.U32 R2, R10, 0x2, RZ ;  /* 0x000000020a027824 */ /* 0x000fe200078e00ff */
[-C--:B------:R-:W-:Y:S02]  /*11a0*/  LOP3.LUT R16, R16, R13.reuse, RZ, 0x3c, !PT ;  /* 0x0000000d10107212 */ /* 0x080fe400078e3cff */
[----:B------:R-:W-:Y:S02]  /*11b0*/  LOP3.LUT R7, R4, R13, RZ, 0x3c, !PT ;  /* 0x0000000d04077212 */ /* 0x000fe400078e3cff */
[----:B------:R-:W-:Y:S02]  /*11c0*/  SHF.R.U32.HI R4, RZ, 0x2, R11 ;  /* 0x00000002ff047819 */ /* 0x000fe4000001160b */
[C---:B------:R-:W-:Y:S01]  /*11d0*/  IADD3 R17, PT, PT, R6.reuse, 0x10974f, R7 ;  /* 0x0010974f06117810 */ /* 0x040fe20007ffe007 */
[----:B------:R-:W-:Y:S01]  /*11e0*/  IMAD.SHL.U32 R3, R7, 0x10, RZ ;  /* 0x0000001007037824 */ /* 0x000fe200078e00ff */
[----:B------:R-:W-:-:S02]  /*11f0*/  IADD3 R13, PT, PT, R6, 0xb0f8a, R13 ;  /* 0x000b0f8a060d7810 */ /* 0x000fc40007ffe00d */
[----:B------:R-:W-:Y:S02]  /*1200*/  I2FP.F32.U32 R17, R17 ;  /* 0x0000001100117245 */ /* 0x000fe40000201000 */
[----:B------:R-:W-:Y:S02]  /*1210*/  LOP3.LUT R2, R10, R2, R3, 0x96, !PT ;  /* 0x000000020a027212 */ /* 0x000fe400078e9603 */
[----:B------:R-:W-:Y:S01]  /*1220*/  LOP3.LUT R3, R4, R11, RZ, 0x3c, !PT ;  /* 0x0000000b04037212 */ /* 0x000fe200078e3cff */
[----:B------:R-:W-:Y:S01]  /*1230*/  IMAD.IADD R11, R11, 0x1, R6 ;  /* 0x000000010b0b7824 */ /* 0x000fe200078e0206 */
[----:B------:R-:W-:Y:S02]  /*1240*/  LOP3.LUT R4, R2, R7, RZ, 0x3c, !PT ;  /* 0x0000000702047212 */ /* 0x000fe400078e3cff */
[----:B------:R-:W-:Y:S01]  /*1250*/  I2FP.F32.U32 R13, R13 ;  /* 0x0000000d000d7245 */ /* 0x000fe20000201000 */
[----:B------:R-:W-:Y:S01]  /*1260*/  IMAD.SHL.U32 R10, R3, 0x2, RZ ;  /* 0x00000002030a7824 */ /* 0x000fe200078e00ff */
[----:B------:R-:W-:Y:S01]  /*1270*/  I2FP.F32.U32 R11, R11 ;  /* 0x0000000b000b7245 */ /* 0x000fe20000201000 */
[----:B------:R-:W-:-:S05]  /*1280*/  IMAD.SHL.U32 R2, R4, 0x10, RZ ;  /* 0x0000001004027824 */ /* 0x000fca00078e00ff */
[----:B------:R-:W-:Y:S01]  /*1290*/  LOP3.LUT R3, R3, R10, R2, 0x96, !PT ;  /* 0x0000000a03037212 */ /* 0x000fe200078e9602 */
[----:B------:R-:W-:Y:S02]  /*12a0*/  IMAD.SHL.U32 R2, R14, 0x2, RZ ;  /* 0x000000020e027824 */ /* 0x000fe400078e00ff */
[----:B------:R-:W-:Y:S01]  /*12b0*/  IMAD.MOV.U32 R10, RZ, RZ, 0x2f800000 ;  /* 0x2f800000ff0a7424 */ /* 0x000fe200078e00ff */
[----:B------:R-:W-:-:S03]  /*12c0*/  LOP3.LUT R5, R3, R4, RZ, 0x3c, !PT ;  /* 0x0000000403057212 */ /* 0x000fc600078e3cff */
[-C--:B------:R-:W-:Y:S01]  /*12d0*/  FFMA R15, R15, R10.reuse, 1.1641532182693481445e-10 ;  /* 0x2f0000000f0f7423 */ /* 0x080fe2000000000a */
[-C--:B------:R-:W-:Y:S01]  /*12e0*/  FFMA R17, R17, R10.reuse, 1.1641532182693481445e-10 ;  /* 0x2f00000011117423 */ /* 0x080fe2000000000a */
[----:B------:R-:W-:Y:S02]  /*12f0*/  IMAD.SHL.U32 R3, R5, 0x10, RZ ;  /* 0x0000001005037824 */ /* 0x000fe400078e00ff */
[----:B------:R-:W-:Y:S01]  /*1300*/  FFMA R13, R13, R10, 1.1641532182693481445e-10 ;  /* 0x2f0000000d0d7423 */ /* 0x000fe2000000000a */
[----:B------:R-:W-:Y:S02]  /*1310*/  FMUL R15, R15, R15 ;  /* 0x0000000f0f0f7220 */ /* 0x000fe40000400000 */
[----:B------:R-:W-:Y:S01]  /*1320*/  LOP3.LUT R2, R14, R2, R3, 0x96, !PT ;  /* 0x000000020e027212 */ /* 0x000fe200078e9603 */
[----:B------:R-:W-:Y:S01]  /*1330*/  FFMA R14, R11, R10, 1.1641532182693481445e-10 ;  /* 0x2f0000000b0e7423 */ /* 0x000fe2000000000a */
[----:B------:R-:W-:Y:S02]  /*1340*/  IMAD.SHL.U32 R11, R16, 0x2, RZ ;  /* 0x00000002100b7824 */ /* 0x000fe400078e00ff */
[----:B------:R-:W-:Y:S01]  /*1350*/  LOP3.LUT R2, R2, R5, RZ, 0x3c, !PT ;  /* 0x0000000502027212 */ /* 0x000fe200078e3cff */
[----:B------:R-:W-:Y:S01]  /*1360*/  FFMA R15, R14, R14, R15 ;  /* 0x0000000e0e0f7223 */ /* 0x000fe2000000000f */
[----:B------:R-:W-:-:S03]  /*1370*/  IADD3 R14, PT, PT, R6, 0x1ba6d9, R5 ;  /* 0x001ba6d9060e7810 */ /* 0x000fc60007ffe005 */
[----:B------:R-:W-:Y:S01]  /*1380*/  IMAD.SHL.U32 R3, R2, 0x10, RZ ;  /* 0x0000001002037824 */ /* 0x000fe200078e00ff */
[----:B------:R-:W-:Y:S01]  /*1390*/  I2FP.F32.U32 R19, R14 ;  /* 0x0000000e00137245 */ /* 0x000fe20000201000 */
[----:B------:R-:W-:Y:S01]  /*13a0*/  FMUL R14, R17, R17 ;  /* 0x00000011110e7220 */ /* 0x000fe20000400000 */
[----:B------:R-:W-:Y:S02]  /*13b0*/  FSETP.GTU.AND P0, PT, R15, 1, PT ;  /* 0x3f8000000f00780b */ /* 0x000fe40003f0c000 */
[----:B------:R-:W-:Y:S01]  /*13c0*/  LOP3.LUT R3, R16, R11, R3, 0x96, !PT ;  /* 0x0000000b10037212 */ /* 0x000fe200078e9603 */
[----:B------:R-:W-:Y:S01]  /*13d0*/  FFMA R19, R19, R10, 1.1641532182693481445e-10 ;  /* 0x2f00000013137423 */ /* 0x000fe2000000000a */
[----:B------:R-:W-:Y:S01]  /*13e0*/  IADD3 R11, PT, PT, R6, 0x161f14, R4 ;  /* 0x00161f14060b7810 */ /* 0x000fe20007ffe004 */
[----:B------:R-:W-:Y:S01]  /*13f0*/  FFMA R14, R13, R13, R14 ;  /* 0x0000000d0d0e7223 */ /* 0x000fe2000000000e */
[----:B------:R-:W-:Y:S01]  /*1400*/  LOP3.LUT R3, R3, R2, RZ, 0x3c, !PT ;  /* 0x0000000203037212 */ /* 0x000fe200078e3cff */
[----:B------:R-:W-:Y:S01]  /*1410*/  FMUL R16, R19, R19 ;  /* 0x0000001313107220 */ /* 0x000fe20000400000 */
[----:B------:R-:W-:-:S02]  /*1420*/  I2FP.F32.U32 R11, R11 ;  /* 0x0000000b000b7245 */ /* 0x000fc40000201000 */
[----:B------:R-:W-:Y:S02]  /*1430*/  IADD3 R15, PT, PT, R6, 0x26b663, R3 ;  /* 0x0026b663060f7810 */ /* 0x000fe40007ffe003 */
[----:B------:R-:W-:Y:S01]  /*1440*/  FSETP.GTU.AND P1, PT, R14, 1, PT ;  /* 0x3f8000000e00780b */ /* 0x000fe20003f2c000 */
[----:B------:R-:W-:Y:S01]  /*1450*/  FFMA R11, R11, R10, 1.1641532182693481445e-10 ;  /* 0x2f0000000b0b7423 */ /* 0x000fe2000000000a */
[----:B------:R-:W-:Y:S01]  /*1460*/  IADD3 R13, PT, PT, R6, 0x212e9e, R2 ;  /* 0x00212e9e060d7810 */ /* 0x000fe20007ffe002 */
[----:B------:R-:W-:Y:S01]  /*1470*/  VIADD R14, R0, 0x1 ;  /* 0x00000001000e7836 */ /* 0x000fe20000000000 */
[----:B------:R-:W-:Y:S01]  /*1480*/  I2FP.F32.U32 R15, R15 ;  /* 0x0000000f000f7245 */ /* 0x000fe20000201000 */
[----:B------:R-:W-:Y:S01]  /*1490*/  FFMA R16, R11, R11, R16 ;  /* 0x0000000b0b107223 */ /* 0x000fe20000000010 */
[----:B------:R-:W-:Y:S01]  /*14a0*/  @P0 IMAD.MOV R14, RZ, RZ, R0 ;  /* 0x000000ffff0e0224 */ /* 0x000fe200078e0200 */
[----:B------:R-:W-:Y:S01]  /*14b0*/  I2FP.F32.U32 R13, R13 ;  /* 0x0000000d000d7245 */ /* 0x000fe20000201000 */
[----:B------:R-:W-:-:S02]  /*14c0*/  VIADD R6, R6, 0x2c3e28 ;  /* 0x002c3e2806067836 */ /* 0x000fc40000000000 */
[-C--:B------:R-:W-:Y:S01]  /*14d0*/  FFMA R15, R15, R10.reuse, 1.1641532182693481445e-10 ;  /* 0x2f0000000f0f7423 */ /* 0x080fe2000000000a */
[----:B------:R-:W-:Y:S01]  /*14e0*/  FSETP.GTU.AND P0, PT, R16, 1, PT ;  /* 0x3f8000001000780b */ /* 0x000fe20003f0c000 */
[----:B------:R-:W-:Y:S02]  /*14f0*/  FFMA R13, R13, R10, 1.1641532182693481445e-10 ;  /* 0x2f0000000d0d7423 */ /* 0x000fe4000000000a */
[----:B------:R-:W-:Y:S01]  /*1500*/  FMUL R0, R15, R15 ;  /* 0x0000000f0f007220 */ /* 0x000fe20000400000 */
[----:B------:R-:W-:Y:S02]  /*1510*/  VIADD R10, R14, 0x1 ;  /* 0x000000010e0a7836 */ /* 0x000fe40000000000 */
[----:B------:R-:W-:Y:S02]  /*1520*/  @P1 IMAD.MOV R10, RZ, RZ, R14 ;  /* 0x000000ffff0a1224 */ /* 0x000fe400078e020e */
[----:B------:R-:W-:Y:S02]  /*1530*/  FFMA R0, R13, R13, R0 ;  /* 0x0000000d0d007223 */ /* 0x000fe40000000000 */
[----:B------:R-:W-:-:S03]  /*1540*/  VIADD R11, R10, 0x1 ;  /* 0x000000010a0b7836 */ /* 0x000fc60000000000 */
[----:B------:R-:W-:Y:S01]  /*1550*/  FSETP.GTU.AND P1, PT, R0, 1, PT ;  /* 0x3f8000000000780b */ /* 0x000fe20003f2c000 */
[----:B------:R-:W-:Y:S01]  /*1560*/  @P0 IMAD.MOV R11, RZ, RZ, R10 ;  /* 0x000000ffff0b0224 */ /* 0x000fe200078e020a */
[----:B------:R-:W-:-:S03]  /*1570*/  ISETP.NE.AND P0, PT, R6, 0x5cd2fce4, PT ;  /* 0x5cd2fce40600780c */ /* 0x000fc60003f05270 */
[----:B------:R-:W-:-:S08]  /*1580*/  VIADD R0, R11, 0x1 ;  /* 0x000000010b007836 */ /* 0x000fd00000000000 */
[----:B------:R-:W-:Y:S02]  /*1590*/  @P1 IMAD.MOV R0, RZ, RZ, R11 ;  /* 0x000000ffff001224 */ /* 0x000fe400078e020b */
[----:B------:R-:W-:Y:S05]  /*15a0*/  @P0 BRA `(.L_x_8) ;  /* 0xfffffff800800947 */ /* 0x000fea000383ffff */
[----:B------:R-:W-:Y:S01]  /*15b0*/  I2FP.F32.U32 R0, R0 ;  /* 0x0000000000007245 */ /* 0x000fe20000201000 */
[----:B------:R-:W-:Y:S01]  /*15c0*/  IMAD.MOV.U32 R6, RZ, RZ, 0x5ccd751f ;  /* 0x5ccd751fff067424 */ /* 0x000fe200078e00ff */
[----:B------:R1:W-:Y:S01]  /*15d0*/  STG.E.64 desc[UR6][R8.64+0x8], R4 ;  /* 0x0000080408007986 */ /* 0x0003e2000c101b06 */
[----:B------:R-:W-:Y:S01]  /*15e0*/  IMAD.MOV.U32 R11, RZ, RZ, 0x3a83126f ;  /* 0x3a83126fff0b7424 */ /* 0x000fe200078e00ff */
[----:B------:R-:W-:Y:S01]  /*15f0*/  BSSY.RECONVERGENT B1, `(.L_x_9) ;  /* 0x000000e000017945 */ /* 0x000fe20003800200 */
[----:B------:R-:W-:Y:S01]  /*1600*/  FMUL R0, R0, 4 ;  /* 0x4080000000007820 */ /* 0x000fe20000400000 */
[----:B------:R-:W-:Y:S01]  /*1610*/  IMAD.MOV.U32 R10, RZ, RZ, 0x447a0000 ;  /* 0x447a0000ff0a7424 */ /* 0x000fe200078e00ff */
[----:B------:R1:W-:Y:S02]  /*1620*/  STG.E.64 desc[UR6][R8.64+0x10], R2 ;  /* 0x0000100208007986 */ /* 0x0003e4000c101b06 */
[----:B------:R-:W2:Y:S01]  /*1630*/  FCHK P0, R0, 1000 ;  /* 0x447a000000007902 */ /* 0x000ea20000000000 */
[----:B------:R-:W-:Y:S01]  /*1640*/  FFMA R10, R11, -R10, 1 ;  /* 0x3f8000000b0a7423 */ /* 0x000fe2000000080a */
[----:B------:R1:W-:Y:S03]  /*1650*/  STG.E.64 desc[UR6][R8.64], R6 ;  /* 0x0000000608007986 */ /* 0x0003e6000c101b06 */
[----:B------:R-:W-:-:S04]  /*1660*/  FFMA R11, R10, R11, 0.0010000000474974513054 ;  /* 0x3a83126f0a0b7423 */ /* 0x000fc8000000000b */
[----:B------:R-:W-:-:S04]  /*1670*/  FFMA R10, R0, R11, RZ ;  /* 0x0000000b000a7223 */ /* 0x000fc800000000ff */
[----:B------:R-:W-:-:S04]  /*1680*/  FFMA R13, R10, -1000, R0 ;  /* 0xc47a00000a0d7823 */ /* 0x000fc80000000000 */
[----:B------:R-:W-:Y:S01]  /*1690*/  FFMA R11, R11, R13, R10 ;  /* 0x0000000d0b0b7223 */ /* 0x000fe2000000000a */
[----:B-12---:R-:W-:Y:S06]  /*16a0*/  @!P0 BRA `(.L_x_10) ;  /* 0x0000000000088947 */ /* 0x006fec0003800000 */
[----:B------:R-:W-:-:S07]  /*16b0*/  MOV R2, 0x16d0 ;  /* 0x000016d000027802 */ /* 0x000fce0000000f00 */
[----:B0-----:R-:W-:Y:S05]  /*16c0*/  CALL.REL.NOINC `($__internal_0_$__cuda_sm3x_div_rn_noftz_f32_slowpath) ;  /* 0x0000000000187944 */ /* 0x001fea0003c00000 */
.L_x_10:
[----:B------:R-:W-:Y:S05]  /*16d0*/  BSYNC.RECONVERGENT B1 ;  /* 0x0000000000017941 */ /* 0x000fea0003800200 */
.L_x_9:
[----:B------:R-:W1:Y:S02]  /*16e0*/  LDCU.64 UR4, c[0x0][0x380] ;  /* 0x00007000ff0477ac */ /* 0x000e640008000a00 */
[----:B-1----:R-:W-:-:S04]  /*16f0*/  LEA R2, P0, R12, UR4, 0x2 ;  /* 0x000000040c027c11 */ /* 0x002fc8000f8010ff */
[----:B------:R-:W-:-:S05]  /*1700*/  LEA.HI.X R3, R12, UR5, RZ, 0x2, P0 ;  /* 0x000000050c037c11 */ /* 0x000fca00080f14ff */
[----:B------:R-:W-:Y:S01]  /*1710*/  STG.E desc[UR6][R2.64], R11 ;  /* 0x0000000b02007986 */ /* 0x000fe2000c101906 */
[----:B------:R-:W-:Y:S05]  /*1720*/  EXIT ;  /* 0x000000000000794d */ /* 0x000fea0003800000 */
        .weak           $__internal_0_$__cuda_sm3x_div_rn_noftz_f32_slowpath
        .type           $__internal_0_$__cuda_sm3x_div_rn_noftz_f32_slowpath,@function
        .size           $__internal_0_$__cuda_sm3x_div_rn_noftz_f32_slowpath,(.L_x_24 - $__internal_0_$__cuda_sm3x_div_rn_noftz_f32_slowpath)
$__internal_0_$__cuda_sm3x_div_rn_noftz_f32_slowpath:
[--C-:B------:R-:W-:Y:S01]  /*1730*/  SHF.R.U32.HI R3, RZ, 0x17, R0.reuse ;  /* 0x00000017ff037819 */ /* 0x100fe20000011600 */
[----:B------:R-:W-:Y:S04]  /*1740*/  BSSY.RECONVERGENT B0, `(.L_x_11) ;  /* 0x000005c000007945 */ /* 0x000fe80003800200 */
[----:B------:R-:W-:Y:S01]  /*1750*/  BSSY.RELIABLE B2, `(.L_x_12) ;  /* 0x000001a000027945 */ /* 0x000fe20003800100 */
[----:B------:R-:W-:Y:S01]  /*1760*/  LOP3.LUT R5, R3, 0xff, RZ, 0xc0, !PT ;  /* 0x000000ff03057812 */ /* 0x000fe200078ec0ff */
[----:B------:R-:W-:-:S04]  /*1770*/  IMAD.MOV.U32 R3, RZ, RZ, R0 ;  /* 0x000000ffff037224 */ /* 0x000fc800078e0000 */
[----:B------:R-:W-:-:S05]  /*1780*/  VIADD R6, R5, 0xffffffff ;  /* 0xffffffff05067836 */ /* 0x000fca0000000000 */
[----:B------:R-:W-:-:S13]  /*1790*/  ISETP.GT.U32.OR P0, PT, R6, 0xfd, !PT ;  /* 0x000000fd0600780c */ /* 0x000fda0007f04470 */
[----:B------:R-:W-:Y:S01]  /*17a0*/  @!P0 IMAD.MOV.U32 R4, RZ, RZ, RZ ;  /* 0x000000ffff048224 */ /* 0x000fe200078e00ff */
[----:B------:R-:W-:Y:S06]  /*17b0*/  @!P0 BRA `(.L_x_13) ;  /* 0x00000000004c8947 */ /* 0x000fec0003800000 */
[----:B------:R-:W-:-:S13]  /*17c0*/  FSETP.GTU.FTZ.AND P0, PT, |R0|, +INF , PT ;  /* 0x7f8000000000780b */ /* 0x000fda0003f1c200 */
[----:B------:R-:W-:Y:S05]  /*17d0*/  @P0 BREAK.RELIABLE B2 ;  /* 0x0000000000020942 */ /* 0x000fea0003800100 */
[----:B------:R-:W-:Y:S05]  /*17e0*/  @P0 BRA `(.L_x_14) ;  /* 0x0000000400400947 */ /* 0x000fea0003800000 */
[----:B------:R-:W-:-:S05]  /*17f0*/  IMAD.MOV.U32 R4, RZ, RZ, 0x447a0000 ;  /* 0x447a0000ff047424 */ /* 0x000fca00078e00ff */
[----:B------:R-:W-:-:S13]  /*1800*/  LOP3.LUT P0, RZ, R4, 0x7fffffff, R3, 0xc8, !PT ;  /* 0x7fffffff04ff7812 */ /* 0x000fda000780c803 */
[----:B------:R-:W-:Y:S05]  /*1810*/  @!P0 BREAK.RELIABLE B2 ;  /* 0x0000000000028942 */ /* 0x000fea0003800100 */
[----:B------:R-:W-:Y:S05]  /*1820*/  @!P0 BRA `(.L_x_15) ;  /* 0x0000000400288947 */ /* 0x000fea0003800000 */
[----:B------:R-:W-:-:S13]  /*1830*/  LOP3.LUT P0, RZ, R3, 0x7fffffff, RZ, 0xc0, !PT ;  /* 0x7fffffff03ff7812 */ /* 0x000fda000780c0ff */
[----:B------:R-:W-:Y:S05]  /*1840*/  @!P0 BREAK.RELIABLE B2 ;  /* 0x0000000000028942 */ /* 0x000fea0003800100 */
[----:B------:R-:W-:Y:S05]  /*1850*/  @!P0 BRA `(.L_x_16) ;  /* 0x0000000400148947 */ /* 0x000fea0003800000 */
[----:B------:R-:W-:Y:S02]  /*1860*/  FSETP.NEU.FTZ.AND P1, PT, |R0|, +INF , PT ;  /* 0x7f8000000000780b */ /* 0x000fe40003f3d200 */
[----:B------:R-:W-:-:S04]  /*1870*/  LOP3.LUT P0, RZ, R4, 0x7fffffff, RZ, 0xc0, !PT ;  /* 0x7fffffff04ff7812 */ /* 0x000fc8000780c0ff */
[----:B------:R-:W-:-:S13]  /*1880*/  PLOP3.LUT P0, PT, P1, P0, PT, 0x2f, 0xf2 ;  /* 0x0000000000f2781c */ /* 0x000fda0000f00577 */
[----:B------:R-:W-:Y:S05]  /*1890*/  @P0 BREAK.RELIABLE B2 ;  /* 0x0000000000020942 */ /* 0x000fea0003800100 */
[----:B------:R-:W-:Y:S05]  /*18a0*/  @P0 BRA `(.L_x_17) ;  /* 0x0000000000f40947 */ /* 0x000fea0003800000 */
[----:B------:R-:W-:-:S13]  /*18b0*/  ISETP.GE.AND P0, PT, R6, RZ, PT ;  /* 0x000000ff0600720c */ /* 0x000fda0003f06270 */
[----:B------:R-:W-:Y:S02]  /*18c0*/  @P0 IMAD.MOV.U32 R4, RZ, RZ, RZ ;  /* 0x000000ffff040224 */ /* 0x000fe400078e00ff */
[----:B------:R-:W-:Y:S01]  /*18d0*/  @!P0 FFMA R3, R0, 1.84467440737095516160e+19, RZ ;  /* 0x5f80000000038823 */ /* 0x000fe200000000ff */
[----:B------:R-:W-:-:S07]  /*18e0*/  @!P0 IMAD.MOV.U32 R4, RZ, RZ, -0x40 ;  /* 0xffffffc0ff048424 */ /* 0x000fce00078e00ff */
.L_x_13:
[----:B------:R-:W-:Y:S05]  /*18f0*/  BSYNC.RELIABLE B2 ;  /* 0x0000000000027941 */ /* 0x000fea0003800100 */
.L_x_12:
[----:B------:R-:W-:Y:S01]  /*1900*/  UMOV UR4, 0x447a0000 ;  /* 0x447a000000047882 */ /* 0x000fe20000000000 */
[----:B------:R-:W-:Y:S01]  /*1910*/  VIADD R5, R5, 0xffffff81 ;  /* 0xffffff8105057836 */ /* 0x000fe20000000000 */
[----:B------:R-:W-:Y:S01]  /*1920*/  UIADD3 UR4, UPT, UPT, UR4, -0x4800000, URZ ;  /* 0xfb80000004047890 */ /* 0x000fe2000fffe0ff */
[----:B------:R-:W-:Y:S02]  /*1930*/  BSSY.RECONVERGENT B2, `(.L_x_18) ;  /* 0x0000033000027945 */ /* 0x000fe40003800200 */
[----:B------:R-:W-:Y:S01]  /*1940*/  IMAD R0, R5, -0x800000, R3 ;  /* 0xff80000005007824 */ /* 0x000fe200078e0203 */
[----:B------:R-:W-:Y:S02]  /*1950*/  IADD3 R4, PT, PT, R4, -0x9, R5 ;  /* 0xfffffff704047810 */ /* 0x000fe40007ffe005 */
[----:B------:R-:W-:-:S03]  /*1960*/  FADD.FTZ R7, -RZ, -UR4 ;  /* 0x80000004ff077e21 */ /* 0x000fc60008010100 */
[----:B------:R-:W0:Y:S02]  /*1970*/  MUFU.RCP R6, UR4 ;  /* 0x0000000400067d08 */ /* 0x000e240008001000 */
[----:B0-----:R-:W-:-:S04]  /*1980*/  FFMA R9, R6, R7, 1 ;  /* 0x3f80000006097423 */ /* 0x001fc80000000007 */
[----:B------:R-:W-:-:S04]  /*1990*/  FFMA R9, R6, R9, R6 ;  /* 0x0000000906097223 */ /* 0x000fc80000000006 */
[----:B------:R-:W-:-:S04]  /*19a0*/  FFMA R6, R0, R9, RZ ;  /* 0x0000000900067223 */ /* 0x000fc800000000ff */
[----:B------:R-:W-:-:S04]  /*19b0*/  FFMA R3, R7, R6, R0 ;  /* 0x0000000607037223 */ /* 0x000fc80000000000 */
[----:B------:R-:W-:-:S04]  /*19c0*/  FFMA R6, R9, R3, R6 ;  /* 0x0000000309067223 */ /* 0x000fc80000000006 */
[----:B------:R-:W-:-:S04]  /*19d0*/  FFMA R7, R7, R6, R0 ;  /* 0x0000000607077223 */ /* 0x000fc80000000000 */
[----:B------:R-:W-:-:S05]  /*19e0*/  FFMA R3, R9, R7, R6 ;  /* 0x0000000709037223 */ /* 0x000fca0000000006 */
[----:B------:R-:W-:-:S04]  /*19f0*/  SHF.R.U32.HI R0, RZ, 0x17, R3 ;  /* 0x00000017ff007819 */ /* 0x000fc80000011603 */
[----:B------:R-:W-:-:S05]  /*1a00*/  LOP3.LUT R0, R0, 0xff, RZ, 0xc0, !PT ;  /* 0x000000ff00007812 */ /* 0x000fca00078ec0ff */
[----:B------:R-:W-:-:S04]  /*1a10*/  IMAD.IADD R8, R0, 0x1, R4 ;  /* 0x0000000100087824 */ /* 0x000fc800078e0204 */
[----:B------:R-:W-:-:S05]  /*1a20*/  VIADD R0, R8, 0xffffffff ;  /* 0xffffffff08007836 */ /* 0x000fca0000000000 */
[----:B------:R-:W-:-:S13]  /*1a30*/  ISETP.GE.U32.AND P0, PT, R0, 0xfe, PT ;  /* 0x000000fe0000780c */ /* 0x000fda0003f06070 */
[----:B------:R-:W-:Y:S05]  /*1a40*/  @!P0 BRA `(.L_x_19) ;  /* 0x0000000000808947 */ /* 0x000fea0003800000 */
[----:B------:R-:W-:-:S13]  /*1a50*/  ISETP.GT.AND P0, PT, R8, 0xfe, PT ;  /* 0x000000fe0800780c */ /* 0x000fda0003f04270 */
[----:B------:R-:W-:Y:S05]  /*1a60*/  @P0 BRA `(.L_x_20) ;  /* 0x00000000006c0947 */ /* 0x000fea0003800000 */
[----:B------:R-:W-:-:S13]  /*1a70*/  ISETP.GE.AND P0, PT, R8, 0x1, PT ;  /* 0x000000010800780c */ /* 0x000fda0003f06270 */
[----:B------:R-:W-:Y:S05]  /*1a80*/  @P0 BRA `(.L_x_21) ;  /* 0x0000000000740947 */ /* 0x000fea0003800000 */
[----:B------:R-:W-:Y:S02]  /*1a90*/  ISETP.GE.AND P0, PT, R8, -0x18, PT ;  /* 0xffffffe80800780c */ /* 0x000fe40003f06270 */
[----:B------:R-:W-:-:S11]  /*1aa0*/  LOP3.LUT R3, R3, 0x80000000, RZ, 0xc0, !PT ;  /* 0x8000000003037812 */ /* 0x000fd600078ec0ff */
[----:B------:R-:W-:Y:S05]  /*1ab0*/  @!P0 BRA `(.L_x_21) ;  /* 0x0000000000688947 */ /* 0x000fea0003800000 */
[CCC-:B------:R-:W-:Y:S01]  /*1ac0*/  FFMA.RZ R0, R9.reuse, R7.reuse, R6.reuse ;  /* 0x0000000709007223 */ /* 0x1c0fe2000000c006 */
[C---:B------:R-:W-:Y:S01]  /*1ad0*/  VIADD R5, R8.reuse, 0x20 ;  /* 0x0000002008057836 */ /* 0x040fe20000000000 */
[C---:B------:R-:W-:Y:S02]  /*1ae0*/  ISETP.NE.AND P2, PT, R8.reuse, RZ, PT ;  /* 0x000000ff0800720c */ /* 0x040fe40003f45270 */
[----:B------:R-:W-:Y:S02]  /*1af0*/  ISETP.NE.AND P1, PT, R8, RZ, PT ;  /* 0x000000ff0800720c */ /* 0x000fe40003f25270 */
[----:B------:R-:W-:Y:S01]  /*1b00*/  LOP3.LUT R4, R0, 0x7fffff, RZ, 0xc0, !PT ;  /* 0x007fffff00047812 */ /* 0x000fe200078ec0ff */
[CCC-:B------:R-:W-:Y:S01]  /*1b10*/  FFMA.RP R0, R9.reuse, R7.reuse, R6.reuse ;  /* 0x0000000709007223 */ /* 0x1c0fe20000008006 */
[----:B------:R-:W-:Y:S01]  /*1b20*/  FFMA.RM R9, R9, R7, R6 ;  /* 0x0000000709097223 */ /* 0x000fe20000004006 */
[----:B------:R-:W-:Y:S01]  /*1b30*/  IMAD.MOV R7, RZ, RZ, -R8 ;  /* 0x000000ffff077224 */ /* 0x000fe200078e0a08 */
[----:B------:R-:W-:-:S03]  /*1b40*/  LOP3.LUT R4, R4, 0x800000, RZ, 0xfc, !PT ;  /* 0x0080000004047812 */ /* 0x000fc600078efcff */
[----:B------:R-:W-:Y:S02]  /*1b50*/  FSETP.NEU.FTZ.AND P0, PT, R0, R9, PT ;  /* 0x000000090000720b */ /* 0x000fe40003f1d000 */
[----:B------:R-:W-:Y:S02]  /*1b60*/  SHF.L.U32 R5, R4, R5, RZ ;  /* 0x0000000504057219 */ /* 0x000fe400000006ff */
[----:B------:R-:W-:Y:S02]  /*1b70*/  SEL R7, R7, RZ, P2 ;  /* 0x000000ff07077207 */ /* 0x000fe40001000000 */
[----:B------:R-:W-:Y:S02]  /*1b80*/  ISETP.NE.AND P1, PT, R5, RZ, P1 ;  /* 0x000000ff0500720c */ /* 0x000fe40000f25270 */
[----:B------:R-:W-:Y:S02]  /*1b90*/  SHF.R.U32.HI R7, RZ, R7, R4 ;  /* 0x00000007ff077219 */ /* 0x000fe40000011604 */
[----:B------:R-:W-:-:S02]  /*1ba0*/  PLOP3.LUT P0, PT, P0, P1, PT, 0xf8, 0x8f ;  /* 0x00000000008f781c */ /* 0x000fc40000703f70 */
[----:B------:R-:W-:Y:S02]  /*1bb0*/  SHF.R.U32.HI R5, RZ, 0x1, R7 ;  /* 0x00000001ff057819 */ /* 0x000fe40000011607 */
[----:B------:R-:W-:-:S04]  /*1bc0*/  SEL R0, RZ, 0x1, !P0 ;  /* 0x00000001ff007807 */ /* 0x000fc80004000000 */
[----:B------:R-:W-:-:S04]  /*1bd0*/  LOP3.LUT R0, R0, 0x1, R5, 0xf8, !PT ;  /* 0x0000000100007812 */ /* 0x000fc800078ef805 */
[----:B------:R-:W-:-:S05]  /*1be0*/  LOP3.LUT R0, R0, R7, RZ, 0xc0, !PT ;  /* 0x0000000700007212 */ /* 0x000fca00078ec0ff */
[----:B------:R-:W-:-:S05]  /*1bf0*/  IMAD.IADD R0, R5, 0x1, R0 ;  /* 0x0000000105007824 */ /* 0x000fca00078e0200 */
[----:B------:R-:W-:Y:S01]  /*1c00*/  LOP3.LUT R3, R0, R3, RZ, 0xfc, !PT ;  /* 0x0000000300037212 */ /* 0x000fe200078efcff */
[----:B------:R-:W-:Y:S06]  /*1c10*/  BRA `(.L_x_21) ;  /* 0x0000000000107947 */ /* 0x000fec0003800000 */
.L_x_20:
[----:B------:R-:W-:-:S04]  /*1c20*/  LOP3.LUT R3, R3, 0x80000000, RZ, 0xc0, !PT ;  /* 0x8000000003037812 */ /* 0x000fc800078ec0ff */
[----:B------:R-:W-:Y:S01]  /*1c30*/  LOP3.LUT R3, R3, 0x7f800000, RZ, 0xfc, !PT ;  /* 0x7f80000003037812 */ /* 0x000fe200078efcff */
[----:B------:R-:W-:Y:S06]  /*1c40*/  BRA `(.L_x_21) ;  /* 0x0000000000047947 */ /* 0x000fec0003800000 */
.L_x_19:
[----:B------:R-:W-:-:S07]  /*1c50*/  IMAD R3, R4, 0x800000, R3 ;  /* 0x0080000004037824 */ /* 0x000fce00078e0203 */
.L_x_21:
[----:B------:R-:W-:Y:S05]  /*1c60*/  BSYNC.RECONVERGENT B2 ;  /* 0x0000000000027941 */ /* 0x000fea0003800200 */
.L_x_18:
[----:B------:R-:W-:Y:S05]  /*1c70*/  BRA `(.L_x_22) ;  /* 0x0000000000207947 */ /* 0x000fea0003800000 */
.L_x_17:
[----:B------:R-:W-:-:S04]  /*1c80*/  LOP3.LUT R3, R4, 0x80000000, R3, 0x48, !PT ;  /* 0x8000000004037812 */ /* 0x000fc800078e4803 */
[----:B------:R-:W-:Y:S01]  /*1c90*/  LOP3.LUT R3, R3, 0x7f800000, RZ, 0xfc, !PT ;  /* 0x7f80000003037812 */ /* 0x000fe200078efcff */
[----:B------:R-:W-:Y:S06]  /*1ca0*/  BRA `(.L_x_22) ;  /* 0x0000000000147947 */ /* 0x000fec0003800000 */
.L_x_16:
[----:B------:R-:W-:Y:S01]  /*1cb0*/  LOP3.LUT R3, R4, 0x80000000, R3, 0x48, !PT ;  /* 0x8000000004037812 */ /* 0x000fe200078e4803 */
[----:B------:R-:W-:Y:S06]  /*1cc0*/  BRA `(.L_x_22) ;  /* 0x00000000000c7947 */ /* 0x000fec0003800000 */
.L_x_15:
[----:B------:R-:W0:Y:S01]  /*1cd0*/  MUFU.RSQ R3, -QNAN ;  /* 0xffc0000000037908 */ /* 0x000e220000001400 */
[----:B------:R-:W-:Y:S05]  /*1ce0*/  BRA `(.L_x_22) ;  /* 0x0000000000047947 */ /* 0x000fea0003800000 */
.L_x_14:
[----:B------:R-:W-:-:S07]  /*1cf0*/  FADD.FTZ R3, R0, 1000 ;  /* 0x447a000000037421 */ /* 0x000fce0000010000 */
.L_x_22:
[----:B------:R-:W-:Y:S05]  /*1d00*/  BSYNC.RECONVERGENT B0 ;  /* 0x0000000000007941 */ /* 0x000fea0003800200 */
.L_x_11:
[----:B0-----:R-:W-:Y:S02]  /*1d10*/  IMAD.MOV.U32 R11, RZ, RZ, R3 ;  /* 0x000000ffff0b7224 */ /* 0x001fe400078e0003 */
[----:B------:R-:W-:-:S04]  /*1d20*/  IMAD.MOV.U32 R3, RZ, RZ, 0x0 ;  /* 0x00000000ff037424 */ /* 0x000fc800078e00ff */
[----:B------:R-:W-:Y:S05]  /*1d30*/  RET.REL.NODEC R2 `(_Z18gpu_calculation_piPfP17curandStateXORWOW) ;  /* 0xffffffe002b07950 */ /* 0x000fea0003c3ffff */
.L_x_23:
[----:B------:R-:W-:-:S00]  /*1d40*/  BRA `(.L_x_23) ;  /* 0xfffffffc00fc7947 */ /* 0x000fc0000383ffff */
[----:B------:R-:W-:-:S00]  /*1d50*/  NOP ;  /* 0x0000000000007918 */ /* 0x000fc00000000000 */
        /* <DEDUP_REMOVED lines=10> */
.L_x_24:


//--------------------- .nv.global.init           --------------------------
	.section	.nv.global.init,"aw",@progbits
	.align	4
.nv.global.init:
	.type		mrg32k3aM1SubSeq,@object
	.size		mrg32k3aM1SubSeq,(mrg32k3aM2SubSeq - mrg32k3aM1SubSeq)
mrg32k3aM1SubSeq:
        /*0000*/ 	.byte	0x0b, 0xcc, 0xee, 0x04, 0x73, 0x29, 0x8b, 0x6f, 0xf6, 0x53, 0x03, 0xf6, 0x23, 0xf6, 0xea, 0xda
        /* <DEDUP_REMOVED lines=125> */
	.type		mrg32k3aM2SubSeq,@object
	.size		mrg32k3aM2SubSeq,(mrg32k3aM1 - mrg32k3aM2SubSeq)
mrg32k3aM2SubSeq:
        /* <DEDUP_REMOVED lines=126> */
	.type		mrg32k3aM1,@object
	.size		mrg32k3aM1,(mrg32k3aM1Seq - mrg32k3aM1)
mrg32k3aM1:
        /* <DEDUP_REMOVED lines=144> */
	.type		mrg32k3aM1Seq,@object
	.size		mrg32k3aM1Seq,(mrg32k3aM2 - mrg32k3aM1Seq)
mrg32k3aM1Seq:
        /* <DEDUP_REMOVED lines=144> */
	.type		mrg32k3aM2,@object
	.size		mrg32k3aM2,(mrg32k3aM2Seq - mrg32k3aM2)
mrg32k3aM2:
        /* <DEDUP_REMOVED lines=144> */
	.type		mrg32k3aM2Seq,@object
	.size		mrg32k3aM2Seq,(precalc_xorwow_matrix - mrg32k3aM2Seq)
mrg32k3aM2Seq:
        /* <DEDUP_REMOVED lines=144> */
	.type		precalc_xorwow_matrix,@object
	.size		precalc_xorwow_matrix,(precalc_xorwow_offset_matrix - precalc_xorwow_matrix)
precalc_xorwow_matrix:
        /* <DEDUP_REMOVED lines=6400> */
	.type		precalc_xorwow_offset_matrix,@object
	.size		precalc_xorwow_offset_matrix,(.L_1 - precalc_xorwow_offset_matrix)
precalc_xorwow_offset_matrix:
        /* <DEDUP_REMOVED lines=6400> */
.L_1:


//--------------------- .nv.shared.reserved.0     --------------------------
	.section	.nv.shared.reserved.0,"aw",@nobits
	.weak		__nv_reservedSMEM_offset_0_alias
	.size		__nv_reservedSMEM_offset_0_alias, 0, 64
	.other		__nv_reservedSMEM_offset_0_alias,@"STO_CUDA_RESERVED_SHARED STV_DEFAULT"
__nv_reservedSMEM_offset_0_alias:
	.zero		0
	.zero		64


//--------------------- .nv.constant0._Z18gpu_calculation_piPfP17curandStateXORWOW --------------------------
	.section	.nv.constant0._Z18gpu_calculation_piPfP17curandStateXORWOW,"a",@progbits
	.sectionflags	@""
	.align	4
.nv.constant0._Z18gpu_calculation_piPfP17curandStateXORWOW:
	.zero		912


//--------------------- SYMBOLS --------------------------

	.type		.nv.reservedSmem.offset0,@object
	.size		.nv.reservedSmem.offset0,0x4
